//
// Generated by NVIDIA NVVM Compiler
//
// Compiler Build ID: CL-36424714
// Cuda compilation tools, release 13.0, V13.0.88
// Based on NVVM 20.0.0
//

.version 9.0
.target sm_100
.address_size 64

	// .globl	_Z34compute_transport_props_gpu_kernelPdS_S_S_iiiiiiiiiiS_iS_iiiPiS_S_S_S_iiS_dS_S_S_iPciiS_iiddddS0_S_iiii

.visible .entry _Z34compute_transport_props_gpu_kernelPdS_S_S_iiiiiiiiiiS_iS_iiiPiS_S_S_S_iiS_dS_S_S_iPciiS_iiddddS0_S_iiii(
	.param .u64 .ptr .align 1 _Z34compute_transport_props_gpu_kernelPdS_S_S_iiiiiiiiiiS_iS_iiiPiS_S_S_S_iiS_dS_S_S_iPciiS_iiddddS0_S_iiii_param_0,
	.param .u64 .ptr .align 1 _Z34compute_transport_props_gpu_kernelPdS_S_S_iiiiiiiiiiS_iS_iiiPiS_S_S_S_iiS_dS_S_S_iPciiS_iiddddS0_S_iiii_param_1,
	.param .u64 .ptr .align 1 _Z34compute_transport_props_gpu_kernelPdS_S_S_iiiiiiiiiiS_iS_iiiPiS_S_S_S_iiS_dS_S_S_iPciiS_iiddddS0_S_iiii_param_2,
	.param .u64 .ptr .align 1 _Z34compute_transport_props_gpu_kernelPdS_S_S_iiiiiiiiiiS_iS_iiiPiS_S_S_S_iiS_dS_S_S_iPciiS_iiddddS0_S_iiii_param_3,
	.param .u32 _Z34compute_transport_props_gpu_kernelPdS_S_S_iiiiiiiiiiS_iS_iiiPiS_S_S_S_iiS_dS_S_S_iPciiS_iiddddS0_S_iiii_param_4,
	.param .u32 _Z34compute_transport_props_gpu_kernelPdS_S_S_iiiiiiiiiiS_iS_iiiPiS_S_S_S_iiS_dS_S_S_iPciiS_iiddddS0_S_iiii_param_5,
	.param .u32 _Z34compute_transport_props_gpu_kernelPdS_S_S_iiiiiiiiiiS_iS_iiiPiS_S_S_S_iiS_dS_S_S_iPciiS_iiddddS0_S_iiii_param_6,
	.param .u32 _Z34compute_transport_props_gpu_kernelPdS_S_S_iiiiiiiiiiS_iS_iiiPiS_S_S_S_iiS_dS_S_S_iPciiS_iiddddS0_S_iiii_param_7,
	.param .u32 _Z34compute_transport_props_gpu_kernelPdS_S_S_iiiiiiiiiiS_iS_iiiPiS_S_S_S_iiS_dS_S_S_iPciiS_iiddddS0_S_iiii_param_8,
	.param .u32 _Z34compute_transport_props_gpu_kernelPdS_S_S_iiiiiiiiiiS_iS_iiiPiS_S_S_S_iiS_dS_S_S_iPciiS_iiddddS0_S_iiii_param_9,
	.param .u32 _Z34compute_transport_props_gpu_kernelPdS_S_S_iiiiiiiiiiS_iS_iiiPiS_S_S_S_iiS_dS_S_S_iPciiS_iiddddS0_S_iiii_param_10,
	.param .u32 _Z34compute_transport_props_gpu_kernelPdS_S_S_iiiiiiiiiiS_iS_iiiPiS_S_S_S_iiS_dS_S_S_iPciiS_iiddddS0_S_iiii_param_11,
	.param .u32 _Z34compute_transport_props_gpu_kernelPdS_S_S_iiiiiiiiiiS_iS_iiiPiS_S_S_S_iiS_dS_S_S_iPciiS_iiddddS0_S_iiii_param_12,
	.param .u32 _Z34compute_transport_props_gpu_kernelPdS_S_S_iiiiiiiiiiS_iS_iiiPiS_S_S_S_iiS_dS_S_S_iPciiS_iiddddS0_S_iiii_param_13,
	.param .u64 .ptr .align 1 _Z34compute_transport_props_gpu_kernelPdS_S_S_iiiiiiiiiiS_iS_iiiPiS_S_S_S_iiS_dS_S_S_iPciiS_iiddddS0_S_iiii_param_14,
	.param .u32 _Z34compute_transport_props_gpu_kernelPdS_S_S_iiiiiiiiiiS_iS_iiiPiS_S_S_S_iiS_dS_S_S_iPciiS_iiddddS0_S_iiii_param_15,
	.param .u64 .ptr .align 1 _Z34compute_transport_props_gpu_kernelPdS_S_S_iiiiiiiiiiS_iS_iiiPiS_S_S_S_iiS_dS_S_S_iPciiS_iiddddS0_S_iiii_param_16,
	.param .u32 _Z34compute_transport_props_gpu_kernelPdS_S_S_iiiiiiiiiiS_iS_iiiPiS_S_S_S_iiS_dS_S_S_iPciiS_iiddddS0_S_iiii_param_17,
	.param .u32 _Z34compute_transport_props_gpu_kernelPdS_S_S_iiiiiiiiiiS_iS_iiiPiS_S_S_S_iiS_dS_S_S_iPciiS_iiddddS0_S_iiii_param_18,
	.param .u32 _Z34compute_transport_props_gpu_kernelPdS_S_S_iiiiiiiiiiS_iS_iiiPiS_S_S_S_iiS_dS_S_S_iPciiS_iiddddS0_S_iiii_param_19,
	.param .u64 .ptr .align 1 _Z34compute_transport_props_gpu_kernelPdS_S_S_iiiiiiiiiiS_iS_iiiPiS_S_S_S_iiS_dS_S_S_iPciiS_iiddddS0_S_iiii_param_20,
	.param .u64 .ptr .align 1 _Z34compute_transport_props_gpu_kernelPdS_S_S_iiiiiiiiiiS_iS_iiiPiS_S_S_S_iiS_dS_S_S_iPciiS_iiddddS0_S_iiii_param_21,
	.param .u64 .ptr .align 1 _Z34compute_transport_props_gpu_kernelPdS_S_S_iiiiiiiiiiS_iS_iiiPiS_S_S_S_iiS_dS_S_S_iPciiS_iiddddS0_S_iiii_param_22,
	.param .u64 .ptr .align 1 _Z34compute_transport_props_gpu_kernelPdS_S_S_iiiiiiiiiiS_iS_iiiPiS_S_S_S_iiS_dS_S_S_iPciiS_iiddddS0_S_iiii_param_23,
	.param .u64 .ptr .align 1 _Z34compute_transport_props_gpu_kernelPdS_S_S_iiiiiiiiiiS_iS_iiiPiS_S_S_S_iiS_dS_S_S_iPciiS_iiddddS0_S_iiii_param_24,
	.param .u32 _Z34compute_transport_props_gpu_kernelPdS_S_S_iiiiiiiiiiS_iS_iiiPiS_S_S_S_iiS_dS_S_S_iPciiS_iiddddS0_S_iiii_param_25,
	.param .u32 _Z34compute_transport_props_gpu_kernelPdS_S_S_iiiiiiiiiiS_iS_iiiPiS_S_S_S_iiS_dS_S_S_iPciiS_iiddddS0_S_iiii_param_26,
	.param .u64 .ptr .align 1 _Z34compute_transport_props_gpu_kernelPdS_S_S_iiiiiiiiiiS_iS_iiiPiS_S_S_S_iiS_dS_S_S_iPciiS_iiddddS0_S_iiii_param_27,
	.param .f64 _Z34compute_transport_props_gpu_kernelPdS_S_S_iiiiiiiiiiS_iS_iiiPiS_S_S_S_iiS_dS_S_S_iPciiS_iiddddS0_S_iiii_param_28,
	.param .u64 .ptr .align 1 _Z34compute_transport_props_gpu_kernelPdS_S_S_iiiiiiiiiiS_iS_iiiPiS_S_S_S_iiS_dS_S_S_iPciiS_iiddddS0_S_iiii_param_29,
	.param .u64 .ptr .align 1 _Z34compute_transport_props_gpu_kernelPdS_S_S_iiiiiiiiiiS_iS_iiiPiS_S_S_S_iiS_dS_S_S_iPciiS_iiddddS0_S_iiii_param_30,
	.param .u64 .ptr .align 1 _Z34compute_transport_props_gpu_kernelPdS_S_S_iiiiiiiiiiS_iS_iiiPiS_S_S_S_iiS_dS_S_S_iPciiS_iiddddS0_S_iiii_param_31,
	.param .u32 _Z34compute_transport_props_gpu_kernelPdS_S_S_iiiiiiiiiiS_iS_iiiPiS_S_S_S_iiS_dS_S_S_iPciiS_iiddddS0_S_iiii_param_32,
	.param .u64 .ptr .align 1 _Z34compute_transport_props_gpu_kernelPdS_S_S_iiiiiiiiiiS_iS_iiiPiS_S_S_S_iiS_dS_S_S_iPciiS_iiddddS0_S_iiii_param_33,
	.param .u32 _Z34compute_transport_props_gpu_kernelPdS_S_S_iiiiiiiiiiS_iS_iiiPiS_S_S_S_iiS_dS_S_S_iPciiS_iiddddS0_S_iiii_param_34,
	.param .u32 _Z34compute_transport_props_gpu_kernelPdS_S_S_iiiiiiiiiiS_iS_iiiPiS_S_S_S_iiS_dS_S_S_iPciiS_iiddddS0_S_iiii_param_35,
	.param .u64 .ptr .align 1 _Z34compute_transport_props_gpu_kernelPdS_S_S_iiiiiiiiiiS_iS_iiiPiS_S_S_S_iiS_dS_S_S_iPciiS_iiddddS0_S_iiii_param_36,
	.param .u32 _Z34compute_transport_props_gpu_kernelPdS_S_S_iiiiiiiiiiS_iS_iiiPiS_S_S_S_iiS_dS_S_S_iPciiS_iiddddS0_S_iiii_param_37,
	.param .u32 _Z34compute_transport_props_gpu_kernelPdS_S_S_iiiiiiiiiiS_iS_iiiPiS_S_S_S_iiS_dS_S_S_iPciiS_iiddddS0_S_iiii_param_38,
	.param .f64 _Z34compute_transport_props_gpu_kernelPdS_S_S_iiiiiiiiiiS_iS_iiiPiS_S_S_S_iiS_dS_S_S_iPciiS_iiddddS0_S_iiii_param_39,
	.param .f64 _Z34compute_transport_props_gpu_kernelPdS_S_S_iiiiiiiiiiS_iS_iiiPiS_S_S_S_iiS_dS_S_S_iPciiS_iiddddS0_S_iiii_param_40,
	.param .f64 _Z34compute_transport_props_gpu_kernelPdS_S_S_iiiiiiiiiiS_iS_iiiPiS_S_S_S_iiS_dS_S_S_iPciiS_iiddddS0_S_iiii_param_41,
	.param .f64 _Z34compute_transport_props_gpu_kernelPdS_S_S_iiiiiiiiiiS_iS_iiiPiS_S_S_S_iiS_dS_S_S_iPciiS_iiddddS0_S_iiii_param_42,
	.param .u64 .ptr .align 1 _Z34compute_transport_props_gpu_kernelPdS_S_S_iiiiiiiiiiS_iS_iiiPiS_S_S_S_iiS_dS_S_S_iPciiS_iiddddS0_S_iiii_param_43,
	.param .u64 .ptr .align 1 _Z34compute_transport_props_gpu_kernelPdS_S_S_iiiiiiiiiiS_iS_iiiPiS_S_S_S_iiS_dS_S_S_iPciiS_iiddddS0_S_iiii_param_44,
	.param .u32 _Z34compute_transport_props_gpu_kernelPdS_S_S_iiiiiiiiiiS_iS_iiiPiS_S_S_S_iiS_dS_S_S_iPciiS_iiddddS0_S_iiii_param_45,
	.param .u32 _Z34compute_transport_props_gpu_kernelPdS_S_S_iiiiiiiiiiS_iS_iiiPiS_S_S_S_iiS_dS_S_S_iPciiS_iiddddS0_S_iiii_param_46,
	.param .u32 _Z34compute_transport_props_gpu_kernelPdS_S_S_iiiiiiiiiiS_iS_iiiPiS_S_S_S_iiS_dS_S_S_iPciiS_iiddddS0_S_iiii_param_47,
	.param .u32 _Z34compute_transport_props_gpu_kernelPdS_S_S_iiiiiiiiiiS_iS_iiiPiS_S_S_S_iiS_dS_S_S_iPciiS_iiddddS0_S_iiii_param_48
)
{
	.reg .pred 	%p<2>;
	.reg .b32 	%r<52>;
	.reg .b64 	%rd<31>;
	.reg .b64 	%fd<7>;

	ld.param.u32 	%r2, [_Z34compute_transport_props_gpu_kernelPdS_S_S_iiiiiiiiiiS_iS_iiiPiS_S_S_S_iiS_dS_S_S_iPciiS_iiddddS0_S_iiii_param_5];
	ld.param.u32 	%r13, [_Z34compute_transport_props_gpu_kernelPdS_S_S_iiiiiiiiiiS_iS_iiiPiS_S_S_S_iiS_dS_S_S_iPciiS_iiddddS0_S_iiii_param_6];
	ld.param.u32 	%r3, [_Z34compute_transport_props_gpu_kernelPdS_S_S_iiiiiiiiiiS_iS_iiiPiS_S_S_S_iiS_dS_S_S_iPciiS_iiddddS0_S_iiii_param_15];
	ld.param.u32 	%r4, [_Z34compute_transport_props_gpu_kernelPdS_S_S_iiiiiiiiiiS_iS_iiiPiS_S_S_S_iiS_dS_S_S_iPciiS_iiddddS0_S_iiii_param_17];
	ld.param.u32 	%r5, [_Z34compute_transport_props_gpu_kernelPdS_S_S_iiiiiiiiiiS_iS_iiiPiS_S_S_S_iiS_dS_S_S_iPciiS_iiddddS0_S_iiii_param_18];
	ld.param.u32 	%r6, [_Z34compute_transport_props_gpu_kernelPdS_S_S_iiiiiiiiiiS_iS_iiiPiS_S_S_S_iiS_dS_S_S_iPciiS_iiddddS0_S_iiii_param_19];
	ld.param.u64 	%rd3, [_Z34compute_transport_props_gpu_kernelPdS_S_S_iiiiiiiiiiS_iS_iiiPiS_S_S_S_iiS_dS_S_S_iPciiS_iiddddS0_S_iiii_param_31];
	ld.param.u32 	%r7, [_Z34compute_transport_props_gpu_kernelPdS_S_S_iiiiiiiiiiS_iS_iiiPiS_S_S_S_iiS_dS_S_S_iPciiS_iiddddS0_S_iiii_param_37];
	ld.param.u32 	%r8, [_Z34compute_transport_props_gpu_kernelPdS_S_S_iiiiiiiiiiS_iS_iiiPiS_S_S_S_iiS_dS_S_S_iPciiS_iiddddS0_S_iiii_param_38];
	ld.param.u64 	%rd4, [_Z34compute_transport_props_gpu_kernelPdS_S_S_iiiiiiiiiiS_iS_iiiPiS_S_S_S_iiS_dS_S_S_iPciiS_iiddddS0_S_iiii_param_43];
	ld.param.u32 	%r9, [_Z34compute_transport_props_gpu_kernelPdS_S_S_iiiiiiiiiiS_iS_iiiPiS_S_S_S_iiS_dS_S_S_iPciiS_iiddddS0_S_iiii_param_45];
	ld.param.u32 	%r11, [_Z34compute_transport_props_gpu_kernelPdS_S_S_iiiiiiiiiiS_iS_iiiPiS_S_S_S_iiS_dS_S_S_iPciiS_iiddddS0_S_iiii_param_47];
	ld.param.u32 	%r12, [_Z34compute_transport_props_gpu_kernelPdS_S_S_iiiiiiiiiiS_iS_iiiPiS_S_S_S_iiS_dS_S_S_iPciiS_iiddddS0_S_iiii_param_48];
	mov.u32 	%r14, %ctaid.x;
	mov.u32 	%r15, %ntid.x;
	mov.u32 	%r16, %tid.x;
	mad.lo.s32 	%r1, %r14, %r15, %r16;
	setp.ge.s32 	%p1, %r1, %r13;
	@%p1 bra 	$L__BB0_2;
	ld.param.u32 	%r51, [_Z34compute_transport_props_gpu_kernelPdS_S_S_iiiiiiiiiiS_iS_iiiPiS_S_S_S_iiS_dS_S_S_iPciiS_iiddddS0_S_iiii_param_46];
	ld.param.u64 	%rd30, [_Z34compute_transport_props_gpu_kernelPdS_S_S_iiiiiiiiiiS_iS_iiiPiS_S_S_S_iiS_dS_S_S_iPciiS_iiddddS0_S_iiii_param_44];
	ld.param.u64 	%rd29, [_Z34compute_transport_props_gpu_kernelPdS_S_S_iiiiiiiiiiS_iS_iiiPiS_S_S_S_iiS_dS_S_S_iPciiS_iiddddS0_S_iiii_param_20];
	ld.param.u64 	%rd28, [_Z34compute_transport_props_gpu_kernelPdS_S_S_iiiiiiiiiiS_iS_iiiPiS_S_S_S_iiS_dS_S_S_iPciiS_iiddddS0_S_iiii_param_14];
	cvta.to.global.u64 	%rd6, %rd28;
	cvta.to.global.u64 	%rd7, %rd4;
	cvta.to.global.u64 	%rd8, %rd30;
	cvta.to.global.u64 	%rd9, %rd3;
	cvta.to.global.u64 	%rd10, %rd29;
	div.s32 	%r17, %r1, %r2;
	mul.wide.s32 	%rd11, %r17, 4;
	add.s64 	%rd12, %rd10, %rd11;
	ld.global.u32 	%r18, [%rd12];
	mul.lo.s32 	%r19, %r5, %r4;
	div.s32 	%r20, %r1, %r19;
	rem.s32 	%r21, %r20, %r6;
	div.s32 	%r22, %r1, %r4;
	rem.s32 	%r23, %r22, %r5;
	mul.lo.s32 	%r24, %r22, %r4;
	sub.s32 	%r25, %r1, %r24;
	add.s32 	%r26, %r3, -1;
	mul.lo.s32 	%r27, %r17, %r2;
	mad.lo.s32 	%r28, %r12, %r26, %r27;
	mul.lo.s32 	%r29, %r21, %r11;
	add.s32 	%r30, %r28, %r29;
	mul.lo.s32 	%r31, %r23, %r4;
	add.s32 	%r32, %r30, %r31;
	add.s32 	%r33, %r32, %r25;
	mul.wide.s32 	%rd13, %r33, 8;
	add.s64 	%rd14, %rd6, %rd13;
	ld.global.f64 	%fd1, [%rd14];
	mul.wide.s32 	%rd15, %r18, 4;
	add.s64 	%rd16, %rd7, %rd15;
	ld.global.u32 	%r34, [%rd16+-4];
	add.s32 	%r35, %r34, -1;
	add.s32 	%r36, %r31, %r29;
	add.s32 	%r37, %r36, %r25;
	mad.lo.s32 	%r38, %r35, %r2, %r37;
	mul.wide.s32 	%rd17, %r38, 8;
	add.s64 	%rd18, %rd8, %rd17;
	ld.global.f64 	%fd2, [%rd18];
	mul.f64 	%fd3, %fd1, %fd2;
	mul.f64 	%fd4, %fd3, 0d3FE8000000000000;
	div.rn.f64 	%fd5, %fd4, %fd1;
	mul.f64 	%fd6, %fd3, 0d3FE0000000000000;
	add.s32 	%r39, %r7, -1;
	mad.lo.s32 	%r40, %r12, %r39, %r27;
	add.s32 	%r41, %r37, %r40;
	mul.wide.s32 	%rd19, %r41, 8;
	add.s64 	%rd20, %rd9, %rd19;
	st.global.f64 	[%rd20], %fd6;
	add.s32 	%r42, %r8, -1;
	mad.lo.s32 	%r43, %r12, %r42, %r27;
	add.s32 	%r44, %r37, %r43;
	mul.wide.s32 	%rd21, %r44, 8;
	add.s64 	%rd22, %rd9, %rd21;
	mov.b64 	%rd23, 0;
	st.global.u64 	[%rd22], %rd23;
	add.s32 	%r45, %r9, -1;
	mad.lo.s32 	%r46, %r12, %r45, %r27;
	add.s32 	%r47, %r37, %r46;
	mul.wide.s32 	%rd24, %r47, 8;
	add.s64 	%rd25, %rd9, %rd24;
	st.global.u64 	[%rd25], %rd23;
	add.s32 	%r48, %r51, -1;
	mad.lo.s32 	%r49, %r12, %r48, %r27;
	add.s32 	%r50, %r37, %r49;
	mul.wide.s32 	%rd26, %r50, 8;
	add.s64 	%rd27, %rd9, %rd26;
	st.global.f64 	[%rd27], %fd5;
$L__BB0_2:
	ret;

}
	// .globl	_Z17imqqtu_gpu_kernelPdiiiiii
.visible .entry _Z17imqqtu_gpu_kernelPdiiiiii(
	.param .u64 .ptr .align 1 _Z17imqqtu_gpu_kernelPdiiiiii_param_0,
	.param .u32 _Z17imqqtu_gpu_kernelPdiiiiii_param_1,
	.param .u32 _Z17imqqtu_gpu_kernelPdiiiiii_param_2,
	.param .u32 _Z17imqqtu_gpu_kernelPdiiiiii_param_3,
	.param .u32 _Z17imqqtu_gpu_kernelPdiiiiii_param_4,
	.param .u32 _Z17imqqtu_gpu_kernelPdiiiiii_param_5,
	.param .u32 _Z17imqqtu_gpu_kernelPdiiiiii_param_6
)
{
	.reg .pred 	%p<2>;
	.reg .b32 	%r<13>;
	.reg .b64 	%rd<9>;
	.reg .b64 	%fd<7>;

	ld.param.u64 	%rd1, [_Z17imqqtu_gpu_kernelPdiiiiii_param_0];
	ld.param.u32 	%r2, [_Z17imqqtu_gpu_kernelPdiiiiii_param_3];
	ld.param.u32 	%r3, [_Z17imqqtu_gpu_kernelPdiiiiii_param_4];
	ld.param.u32 	%r4, [_Z17imqqtu_gpu_kernelPdiiiiii_param_5];
	ld.param.u32 	%r5, [_Z17imqqtu_gpu_kernelPdiiiiii_param_6];
	mov.u32 	%r6, %ctaid.x;
	mov.u32 	%r7, %ntid.x;
	mov.u32 	%r8, %tid.x;
	mad.lo.s32 	%r1, %r6, %r7, %r8;
	setp.ge.s32 	%p1, %r1, %r5;
	@%p1 bra 	$L__BB1_2;
	cvta.to.global.u64 	%rd2, %rd1;
	add.s32 	%r9, %r1, -1;
	add.s32 	%r10, %r9, %r3;
	mul.wide.s32 	%rd3, %r10, 8;
	add.s64 	%rd4, %rd2, %rd3;
	ld.global.f64 	%fd1, [%rd4];
	add.s32 	%r11, %r9, %r4;
	mul.wide.s32 	%rd5, %r11, 8;
	add.s64 	%rd6, %rd2, %rd5;
	ld.global.f64 	%fd2, [%rd6];
	add.f64 	%fd3, %fd1, %fd2;
	add.s32 	%r12, %r9, %r2;
	mul.wide.s32 	%rd7, %r12, 8;
	add.s64 	%rd8, %rd2, %rd7;
	mul.f64 	%fd4, %fd3, 0dBFE0000000000000;
	st.global.f64 	[%rd8], %fd4;
	ld.global.f64 	%fd5, [%rd4];
	add.f64 	%fd6, %fd4, %fd5;
	st.global.f64 	[%rd8], %fd6;
$L__BB1_2:
	ret;

}
	// .globl	_Z27imqqtu_dirichlet_gpu_kernelPdiiiiiiiidiiiiiiiiiiiiiiiiiiiiiiiiPcPiS_S_S_S_S_S_S_S_S_S_S_S_S0_S_S_S_S_idiii
.visible .entry _Z27imqqtu_dirichlet_gpu_kernelPdiiiiiiiidiiiiiiiiiiiiiiiiiiiiiiiiPcPiS_S_S_S_S_S_S_S_S_S_S_S_S0_S_S_S_S_idiii(
	.param .u64 .ptr .align 1 _Z27imqqtu_dirichlet_gpu_kernelPdiiiiiiiidiiiiiiiiiiiiiiiiiiiiiiiiPcPiS_S_S_S_S_S_S_S_S_S_S_S_S0_S_S_S_S_idiii_param_0,
	.param .u32 _Z27imqqtu_dirichlet_gpu_kernelPdiiiiiiiidiiiiiiiiiiiiiiiiiiiiiiiiPcPiS_S_S_S_S_S_S_S_S_S_S_S_S0_S_S_S_S_idiii_param_1,
	.param .u32 _Z27imqqtu_dirichlet_gpu_kernelPdiiiiiiiidiiiiiiiiiiiiiiiiiiiiiiiiPcPiS_S_S_S_S_S_S_S_S_S_S_S_S0_S_S_S_S_idiii_param_2,
	.param .u32 _Z27imqqtu_dirichlet_gpu_kernelPdiiiiiiiidiiiiiiiiiiiiiiiiiiiiiiiiPcPiS_S_S_S_S_S_S_S_S_S_S_S_S0_S_S_S_S_idiii_param_3,
	.param .u32 _Z27imqqtu_dirichlet_gpu_kernelPdiiiiiiiidiiiiiiiiiiiiiiiiiiiiiiiiPcPiS_S_S_S_S_S_S_S_S_S_S_S_S0_S_S_S_S_idiii_param_4,
	.param .u32 _Z27imqqtu_dirichlet_gpu_kernelPdiiiiiiiidiiiiiiiiiiiiiiiiiiiiiiiiPcPiS_S_S_S_S_S_S_S_S_S_S_S_S0_S_S_S_S_idiii_param_5,
	.param .u32 _Z27imqqtu_dirichlet_gpu_kernelPdiiiiiiiidiiiiiiiiiiiiiiiiiiiiiiiiPcPiS_S_S_S_S_S_S_S_S_S_S_S_S0_S_S_S_S_idiii_param_6,
	.param .u32 _Z27imqqtu_dirichlet_gpu_kernelPdiiiiiiiidiiiiiiiiiiiiiiiiiiiiiiiiPcPiS_S_S_S_S_S_S_S_S_S_S_S_S0_S_S_S_S_idiii_param_7,
	.param .u32 _Z27imqqtu_dirichlet_gpu_kernelPdiiiiiiiidiiiiiiiiiiiiiiiiiiiiiiiiPcPiS_S_S_S_S_S_S_S_S_S_S_S_S0_S_S_S_S_idiii_param_8,
	.param .f64 _Z27imqqtu_dirichlet_gpu_kernelPdiiiiiiiidiiiiiiiiiiiiiiiiiiiiiiiiPcPiS_S_S_S_S_S_S_S_S_S_S_S_S0_S_S_S_S_idiii_param_9,
	.param .u32 _Z27imqqtu_dirichlet_gpu_kernelPdiiiiiiiidiiiiiiiiiiiiiiiiiiiiiiiiPcPiS_S_S_S_S_S_S_S_S_S_S_S_S0_S_S_S_S_idiii_param_10,
	.param .u32 _Z27imqqtu_dirichlet_gpu_kernelPdiiiiiiiidiiiiiiiiiiiiiiiiiiiiiiiiPcPiS_S_S_S_S_S_S_S_S_S_S_S_S0_S_S_S_S_idiii_param_11,
	.param .u32 _Z27imqqtu_dirichlet_gpu_kernelPdiiiiiiiidiiiiiiiiiiiiiiiiiiiiiiiiPcPiS_S_S_S_S_S_S_S_S_S_S_S_S0_S_S_S_S_idiii_param_12,
	.param .u32 _Z27imqqtu_dirichlet_gpu_kernelPdiiiiiiiidiiiiiiiiiiiiiiiiiiiiiiiiPcPiS_S_S_S_S_S_S_S_S_S_S_S_S0_S_S_S_S_idiii_param_13,
	.param .u32 _Z27imqqtu_dirichlet_gpu_kernelPdiiiiiiiidiiiiiiiiiiiiiiiiiiiiiiiiPcPiS_S_S_S_S_S_S_S_S_S_S_S_S0_S_S_S_S_idiii_param_14,
	.param .u32 _Z27imqqtu_dirichlet_gpu_kernelPdiiiiiiiidiiiiiiiiiiiiiiiiiiiiiiiiPcPiS_S_S_S_S_S_S_S_S_S_S_S_S0_S_S_S_S_idiii_param_15,
	.param .u32 _Z27imqqtu_dirichlet_gpu_kernelPdiiiiiiiidiiiiiiiiiiiiiiiiiiiiiiiiPcPiS_S_S_S_S_S_S_S_S_S_S_S_S0_S_S_S_S_idiii_param_16,
	.param .u32 _Z27imqqtu_dirichlet_gpu_kernelPdiiiiiiiidiiiiiiiiiiiiiiiiiiiiiiiiPcPiS_S_S_S_S_S_S_S_S_S_S_S_S0_S_S_S_S_idiii_param_17,
	.param .u32 _Z27imqqtu_dirichlet_gpu_kernelPdiiiiiiiidiiiiiiiiiiiiiiiiiiiiiiiiPcPiS_S_S_S_S_S_S_S_S_S_S_S_S0_S_S_S_S_idiii_param_18,
	.param .u32 _Z27imqqtu_dirichlet_gpu_kernelPdiiiiiiiidiiiiiiiiiiiiiiiiiiiiiiiiPcPiS_S_S_S_S_S_S_S_S_S_S_S_S0_S_S_S_S_idiii_param_19,
	.param .u32 _Z27imqqtu_dirichlet_gpu_kernelPdiiiiiiiidiiiiiiiiiiiiiiiiiiiiiiiiPcPiS_S_S_S_S_S_S_S_S_S_S_S_S0_S_S_S_S_idiii_param_20,
	.param .u32 _Z27imqqtu_dirichlet_gpu_kernelPdiiiiiiiidiiiiiiiiiiiiiiiiiiiiiiiiPcPiS_S_S_S_S_S_S_S_S_S_S_S_S0_S_S_S_S_idiii_param_21,
	.param .u32 _Z27imqqtu_dirichlet_gpu_kernelPdiiiiiiiidiiiiiiiiiiiiiiiiiiiiiiiiPcPiS_S_S_S_S_S_S_S_S_S_S_S_S0_S_S_S_S_idiii_param_22,
	.param .u32 _Z27imqqtu_dirichlet_gpu_kernelPdiiiiiiiidiiiiiiiiiiiiiiiiiiiiiiiiPcPiS_S_S_S_S_S_S_S_S_S_S_S_S0_S_S_S_S_idiii_param_23,
	.param .u32 _Z27imqqtu_dirichlet_gpu_kernelPdiiiiiiiidiiiiiiiiiiiiiiiiiiiiiiiiPcPiS_S_S_S_S_S_S_S_S_S_S_S_S0_S_S_S_S_idiii_param_24,
	.param .u32 _Z27imqqtu_dirichlet_gpu_kernelPdiiiiiiiidiiiiiiiiiiiiiiiiiiiiiiiiPcPiS_S_S_S_S_S_S_S_S_S_S_S_S0_S_S_S_S_idiii_param_25,
	.param .u32 _Z27imqqtu_dirichlet_gpu_kernelPdiiiiiiiidiiiiiiiiiiiiiiiiiiiiiiiiPcPiS_S_S_S_S_S_S_S_S_S_S_S_S0_S_S_S_S_idiii_param_26,
	.param .u32 _Z27imqqtu_dirichlet_gpu_kernelPdiiiiiiiidiiiiiiiiiiiiiiiiiiiiiiiiPcPiS_S_S_S_S_S_S_S_S_S_S_S_S0_S_S_S_S_idiii_param_27,
	.param .u32 _Z27imqqtu_dirichlet_gpu_kernelPdiiiiiiiidiiiiiiiiiiiiiiiiiiiiiiiiPcPiS_S_S_S_S_S_S_S_S_S_S_S_S0_S_S_S_S_idiii_param_28,
	.param .u32 _Z27imqqtu_dirichlet_gpu_kernelPdiiiiiiiidiiiiiiiiiiiiiiiiiiiiiiiiPcPiS_S_S_S_S_S_S_S_S_S_S_S_S0_S_S_S_S_idiii_param_29,
	.param .u32 _Z27imqqtu_dirichlet_gpu_kernelPdiiiiiiiidiiiiiiiiiiiiiiiiiiiiiiiiPcPiS_S_S_S_S_S_S_S_S_S_S_S_S0_S_S_S_S_idiii_param_30,
	.param .u32 _Z27imqqtu_dirichlet_gpu_kernelPdiiiiiiiidiiiiiiiiiiiiiiiiiiiiiiiiPcPiS_S_S_S_S_S_S_S_S_S_S_S_S0_S_S_S_S_idiii_param_31,
	.param .u32 _Z27imqqtu_dirichlet_gpu_kernelPdiiiiiiiidiiiiiiiiiiiiiiiiiiiiiiiiPcPiS_S_S_S_S_S_S_S_S_S_S_S_S0_S_S_S_S_idiii_param_32,
	.param .u32 _Z27imqqtu_dirichlet_gpu_kernelPdiiiiiiiidiiiiiiiiiiiiiiiiiiiiiiiiPcPiS_S_S_S_S_S_S_S_S_S_S_S_S0_S_S_S_S_idiii_param_33,
	.param .u64 .ptr .align 1 _Z27imqqtu_dirichlet_gpu_kernelPdiiiiiiiidiiiiiiiiiiiiiiiiiiiiiiiiPcPiS_S_S_S_S_S_S_S_S_S_S_S_S0_S_S_S_S_idiii_param_34,
	.param .u64 .ptr .align 1 _Z27imqqtu_dirichlet_gpu_kernelPdiiiiiiiidiiiiiiiiiiiiiiiiiiiiiiiiPcPiS_S_S_S_S_S_S_S_S_S_S_S_S0_S_S_S_S_idiii_param_35,
	.param .u64 .ptr .align 1 _Z27imqqtu_dirichlet_gpu_kernelPdiiiiiiiidiiiiiiiiiiiiiiiiiiiiiiiiPcPiS_S_S_S_S_S_S_S_S_S_S_S_S0_S_S_S_S_idiii_param_36,
	.param .u64 .ptr .align 1 _Z27imqqtu_dirichlet_gpu_kernelPdiiiiiiiidiiiiiiiiiiiiiiiiiiiiiiiiPcPiS_S_S_S_S_S_S_S_S_S_S_S_S0_S_S_S_S_idiii_param_37,
	.param .u64 .ptr .align 1 _Z27imqqtu_dirichlet_gpu_kernelPdiiiiiiiidiiiiiiiiiiiiiiiiiiiiiiiiPcPiS_S_S_S_S_S_S_S_S_S_S_S_S0_S_S_S_S_idiii_param_38,
	.param .u64 .ptr .align 1 _Z27imqqtu_dirichlet_gpu_kernelPdiiiiiiiidiiiiiiiiiiiiiiiiiiiiiiiiPcPiS_S_S_S_S_S_S_S_S_S_S_S_S0_S_S_S_S_idiii_param_39,
	.param .u64 .ptr .align 1 _Z27imqqtu_dirichlet_gpu_kernelPdiiiiiiiidiiiiiiiiiiiiiiiiiiiiiiiiPcPiS_S_S_S_S_S_S_S_S_S_S_S_S0_S_S_S_S_idiii_param_40,
	.param .u64 .ptr .align 1 _Z27imqqtu_dirichlet_gpu_kernelPdiiiiiiiidiiiiiiiiiiiiiiiiiiiiiiiiPcPiS_S_S_S_S_S_S_S_S_S_S_S_S0_S_S_S_S_idiii_param_41,
	.param .u64 .ptr .align 1 _Z27imqqtu_dirichlet_gpu_kernelPdiiiiiiiidiiiiiiiiiiiiiiiiiiiiiiiiPcPiS_S_S_S_S_S_S_S_S_S_S_S_S0_S_S_S_S_idiii_param_42,
	.param .u64 .ptr .align 1 _Z27imqqtu_dirichlet_gpu_kernelPdiiiiiiiidiiiiiiiiiiiiiiiiiiiiiiiiPcPiS_S_S_S_S_S_S_S_S_S_S_S_S0_S_S_S_S_idiii_param_43,
	.param .u64 .ptr .align 1 _Z27imqqtu_dirichlet_gpu_kernelPdiiiiiiiidiiiiiiiiiiiiiiiiiiiiiiiiPcPiS_S_S_S_S_S_S_S_S_S_S_S_S0_S_S_S_S_idiii_param_44,
	.param .u64 .ptr .align 1 _Z27imqqtu_dirichlet_gpu_kernelPdiiiiiiiidiiiiiiiiiiiiiiiiiiiiiiiiPcPiS_S_S_S_S_S_S_S_S_S_S_S_S0_S_S_S_S_idiii_param_45,
	.param .u64 .ptr .align 1 _Z27imqqtu_dirichlet_gpu_kernelPdiiiiiiiidiiiiiiiiiiiiiiiiiiiiiiiiPcPiS_S_S_S_S_S_S_S_S_S_S_S_S0_S_S_S_S_idiii_param_46,
	.param .u64 .ptr .align 1 _Z27imqqtu_dirichlet_gpu_kernelPdiiiiiiiidiiiiiiiiiiiiiiiiiiiiiiiiPcPiS_S_S_S_S_S_S_S_S_S_S_S_S0_S_S_S_S_idiii_param_47,
	.param .u64 .ptr .align 1 _Z27imqqtu_dirichlet_gpu_kernelPdiiiiiiiidiiiiiiiiiiiiiiiiiiiiiiiiPcPiS_S_S_S_S_S_S_S_S_S_S_S_S0_S_S_S_S_idiii_param_48,
	.param .u64 .ptr .align 1 _Z27imqqtu_dirichlet_gpu_kernelPdiiiiiiiidiiiiiiiiiiiiiiiiiiiiiiiiPcPiS_S_S_S_S_S_S_S_S_S_S_S_S0_S_S_S_S_idiii_param_49,
	.param .u64 .ptr .align 1 _Z27imqqtu_dirichlet_gpu_kernelPdiiiiiiiidiiiiiiiiiiiiiiiiiiiiiiiiPcPiS_S_S_S_S_S_S_S_S_S_S_S_S0_S_S_S_S_idiii_param_50,
	.param .u64 .ptr .align 1 _Z27imqqtu_dirichlet_gpu_kernelPdiiiiiiiidiiiiiiiiiiiiiiiiiiiiiiiiPcPiS_S_S_S_S_S_S_S_S_S_S_S_S0_S_S_S_S_idiii_param_51,
	.param .u64 .ptr .align 1 _Z27imqqtu_dirichlet_gpu_kernelPdiiiiiiiidiiiiiiiiiiiiiiiiiiiiiiiiPcPiS_S_S_S_S_S_S_S_S_S_S_S_S0_S_S_S_S_idiii_param_52,
	.param .u32 _Z27imqqtu_dirichlet_gpu_kernelPdiiiiiiiidiiiiiiiiiiiiiiiiiiiiiiiiPcPiS_S_S_S_S_S_S_S_S_S_S_S_S0_S_S_S_S_idiii_param_53,
	.param .f64 _Z27imqqtu_dirichlet_gpu_kernelPdiiiiiiiidiiiiiiiiiiiiiiiiiiiiiiiiPcPiS_S_S_S_S_S_S_S_S_S_S_S_S0_S_S_S_S_idiii_param_54,
	.param .u32 _Z27imqqtu_dirichlet_gpu_kernelPdiiiiiiiidiiiiiiiiiiiiiiiiiiiiiiiiPcPiS_S_S_S_S_S_S_S_S_S_S_S_S0_S_S_S_S_idiii_param_55,
	.param .u32 _Z27imqqtu_dirichlet_gpu_kernelPdiiiiiiiidiiiiiiiiiiiiiiiiiiiiiiiiPcPiS_S_S_S_S_S_S_S_S_S_S_S_S0_S_S_S_S_idiii_param_56,
	.param .u32 _Z27imqqtu_dirichlet_gpu_kernelPdiiiiiiiidiiiiiiiiiiiiiiiiiiiiiiiiPcPiS_S_S_S_S_S_S_S_S_S_S_S_S0_S_S_S_S_idiii_param_57
)
{
	.reg .pred 	%p<35>;
	.reg .b16 	%rs<4>;
	.reg .b32 	%r<292>;
	.reg .b64 	%rd<190>;
	.reg .b64 	%fd<101>;

	ld.param.u64 	%rd15, [_Z27imqqtu_dirichlet_gpu_kernelPdiiiiiiiidiiiiiiiiiiiiiiiiiiiiiiiiPcPiS_S_S_S_S_S_S_S_S_S_S_S_S0_S_S_S_S_idiii_param_0];
	ld.param.u32 	%r109, [_Z27imqqtu_dirichlet_gpu_kernelPdiiiiiiiidiiiiiiiiiiiiiiiiiiiiiiiiPcPiS_S_S_S_S_S_S_S_S_S_S_S_S0_S_S_S_S_idiii_param_1];
	ld.param.u32 	%r82, [_Z27imqqtu_dirichlet_gpu_kernelPdiiiiiiiidiiiiiiiiiiiiiiiiiiiiiiiiPcPiS_S_S_S_S_S_S_S_S_S_S_S_S0_S_S_S_S_idiii_param_4];
	ld.param.u32 	%r84, [_Z27imqqtu_dirichlet_gpu_kernelPdiiiiiiiidiiiiiiiiiiiiiiiiiiiiiiiiPcPiS_S_S_S_S_S_S_S_S_S_S_S_S0_S_S_S_S_idiii_param_11];
	ld.param.u32 	%r85, [_Z27imqqtu_dirichlet_gpu_kernelPdiiiiiiiidiiiiiiiiiiiiiiiiiiiiiiiiPcPiS_S_S_S_S_S_S_S_S_S_S_S_S0_S_S_S_S_idiii_param_12];
	ld.param.u32 	%r86, [_Z27imqqtu_dirichlet_gpu_kernelPdiiiiiiiidiiiiiiiiiiiiiiiiiiiiiiiiPcPiS_S_S_S_S_S_S_S_S_S_S_S_S0_S_S_S_S_idiii_param_13];
	ld.param.u32 	%r88, [_Z27imqqtu_dirichlet_gpu_kernelPdiiiiiiiidiiiiiiiiiiiiiiiiiiiiiiiiPcPiS_S_S_S_S_S_S_S_S_S_S_S_S0_S_S_S_S_idiii_param_15];
	ld.param.u32 	%r89, [_Z27imqqtu_dirichlet_gpu_kernelPdiiiiiiiidiiiiiiiiiiiiiiiiiiiiiiiiPcPiS_S_S_S_S_S_S_S_S_S_S_S_S0_S_S_S_S_idiii_param_16];
	ld.param.u32 	%r90, [_Z27imqqtu_dirichlet_gpu_kernelPdiiiiiiiidiiiiiiiiiiiiiiiiiiiiiiiiPcPiS_S_S_S_S_S_S_S_S_S_S_S_S0_S_S_S_S_idiii_param_17];
	ld.param.u32 	%r92, [_Z27imqqtu_dirichlet_gpu_kernelPdiiiiiiiidiiiiiiiiiiiiiiiiiiiiiiiiPcPiS_S_S_S_S_S_S_S_S_S_S_S_S0_S_S_S_S_idiii_param_19];
	ld.param.u32 	%r93, [_Z27imqqtu_dirichlet_gpu_kernelPdiiiiiiiidiiiiiiiiiiiiiiiiiiiiiiiiPcPiS_S_S_S_S_S_S_S_S_S_S_S_S0_S_S_S_S_idiii_param_20];
	ld.param.u32 	%r94, [_Z27imqqtu_dirichlet_gpu_kernelPdiiiiiiiidiiiiiiiiiiiiiiiiiiiiiiiiPcPiS_S_S_S_S_S_S_S_S_S_S_S_S0_S_S_S_S_idiii_param_21];
	ld.param.u32 	%r95, [_Z27imqqtu_dirichlet_gpu_kernelPdiiiiiiiidiiiiiiiiiiiiiiiiiiiiiiiiPcPiS_S_S_S_S_S_S_S_S_S_S_S_S0_S_S_S_S_idiii_param_22];
	ld.param.u32 	%r96, [_Z27imqqtu_dirichlet_gpu_kernelPdiiiiiiiidiiiiiiiiiiiiiiiiiiiiiiiiPcPiS_S_S_S_S_S_S_S_S_S_S_S_S0_S_S_S_S_idiii_param_23];
	ld.param.u32 	%r97, [_Z27imqqtu_dirichlet_gpu_kernelPdiiiiiiiidiiiiiiiiiiiiiiiiiiiiiiiiPcPiS_S_S_S_S_S_S_S_S_S_S_S_S0_S_S_S_S_idiii_param_24];
	ld.param.u32 	%r98, [_Z27imqqtu_dirichlet_gpu_kernelPdiiiiiiiidiiiiiiiiiiiiiiiiiiiiiiiiPcPiS_S_S_S_S_S_S_S_S_S_S_S_S0_S_S_S_S_idiii_param_25];
	ld.param.u32 	%r99, [_Z27imqqtu_dirichlet_gpu_kernelPdiiiiiiiidiiiiiiiiiiiiiiiiiiiiiiiiPcPiS_S_S_S_S_S_S_S_S_S_S_S_S0_S_S_S_S_idiii_param_26];
	ld.param.u32 	%r100, [_Z27imqqtu_dirichlet_gpu_kernelPdiiiiiiiidiiiiiiiiiiiiiiiiiiiiiiiiPcPiS_S_S_S_S_S_S_S_S_S_S_S_S0_S_S_S_S_idiii_param_27];
	ld.param.u32 	%r101, [_Z27imqqtu_dirichlet_gpu_kernelPdiiiiiiiidiiiiiiiiiiiiiiiiiiiiiiiiPcPiS_S_S_S_S_S_S_S_S_S_S_S_S0_S_S_S_S_idiii_param_28];
	ld.param.u32 	%r102, [_Z27imqqtu_dirichlet_gpu_kernelPdiiiiiiiidiiiiiiiiiiiiiiiiiiiiiiiiPcPiS_S_S_S_S_S_S_S_S_S_S_S_S0_S_S_S_S_idiii_param_29];
	ld.param.u32 	%r103, [_Z27imqqtu_dirichlet_gpu_kernelPdiiiiiiiidiiiiiiiiiiiiiiiiiiiiiiiiPcPiS_S_S_S_S_S_S_S_S_S_S_S_S0_S_S_S_S_idiii_param_30];
	ld.param.u32 	%r104, [_Z27imqqtu_dirichlet_gpu_kernelPdiiiiiiiidiiiiiiiiiiiiiiiiiiiiiiiiPcPiS_S_S_S_S_S_S_S_S_S_S_S_S0_S_S_S_S_idiii_param_31];
	ld.param.u32 	%r105, [_Z27imqqtu_dirichlet_gpu_kernelPdiiiiiiiidiiiiiiiiiiiiiiiiiiiiiiiiPcPiS_S_S_S_S_S_S_S_S_S_S_S_S0_S_S_S_S_idiii_param_32];
	ld.param.u32 	%r106, [_Z27imqqtu_dirichlet_gpu_kernelPdiiiiiiiidiiiiiiiiiiiiiiiiiiiiiiiiPcPiS_S_S_S_S_S_S_S_S_S_S_S_S0_S_S_S_S_idiii_param_33];
	ld.param.u64 	%rd8, [_Z27imqqtu_dirichlet_gpu_kernelPdiiiiiiiidiiiiiiiiiiiiiiiiiiiiiiiiPcPiS_S_S_S_S_S_S_S_S_S_S_S_S0_S_S_S_S_idiii_param_34];
	ld.param.u32 	%r107, [_Z27imqqtu_dirichlet_gpu_kernelPdiiiiiiiidiiiiiiiiiiiiiiiiiiiiiiiiPcPiS_S_S_S_S_S_S_S_S_S_S_S_S0_S_S_S_S_idiii_param_56];
	ld.param.u32 	%r108, [_Z27imqqtu_dirichlet_gpu_kernelPdiiiiiiiidiiiiiiiiiiiiiiiiiiiiiiiiPcPiS_S_S_S_S_S_S_S_S_S_S_S_S0_S_S_S_S_idiii_param_57];
	cvta.to.global.u64 	%rd1, %rd15;
	mov.u32 	%r110, %ctaid.x;
	mov.u32 	%r111, %ntid.x;
	mov.u32 	%r112, %tid.x;
	mad.lo.s32 	%r1, %r110, %r111, %r112;
	setp.ge.s32 	%p1, %r1, %r109;
	@%p1 bra 	$L__BB2_49;
	cvta.to.global.u64 	%rd16, %rd8;
	div.s32 	%r113, %r1, %r98;
	mul.lo.s32 	%r114, %r113, %r98;
	sub.s32 	%r2, %r1, %r114;
	rem.s32 	%r3, %r113, %r100;
	div.s32 	%r115, %r1, %r102;
	rem.s32 	%r4, %r115, %r106;
	div.s32 	%r5, %r1, %r104;
	mul.lo.s32 	%r116, %r4, 3;
	mad.lo.s32 	%r117, %r5, 18, %r116;
	cvt.s64.s32 	%rd17, %r117;
	add.s64 	%rd18, %rd16, %rd17;
	ld.global.u8 	%rs2, [%rd18];
	setp.gt.s16 	%p2, %rs2, 79;
	@%p2 bra 	$L__BB2_4;
	setp.eq.s16 	%p5, %rs2, 69;
	@%p5 bra 	$L__BB2_49;
	setp.eq.s16 	%p6, %rs2, 73;
	@%p6 bra 	$L__BB2_6;
	bra.uni 	$L__BB2_37;
$L__BB2_4:
	setp.eq.s16 	%p3, %rs2, 80;
	@%p3 bra 	$L__BB2_49;
	setp.ne.s16 	%p4, %rs2, 87;
	@%p4 bra 	$L__BB2_37;
$L__BB2_6:
	setp.gt.s32 	%p7, %r4, 2;
	@%p7 bra 	$L__BB2_11;
	setp.eq.s32 	%p11, %r4, 0;
	@%p11 bra 	$L__BB2_15;
	setp.eq.s32 	%p12, %r4, 1;
	@%p12 bra 	$L__BB2_18;
	setp.eq.s32 	%p13, %r4, 2;
	mov.u32 	%r272, %r3;
	mov.u32 	%r274, %r2;
	@%p13 bra 	$L__BB2_10;
	bra.uni 	$L__BB2_19;
$L__BB2_10:
	add.s32 	%r272, %r99, -1;
	mad.lo.s32 	%r275, %r3, %r98, %r2;
	mov.u32 	%r273, %r3;
	mov.u32 	%r274, %r2;
	bra.uni 	$L__BB2_19;
$L__BB2_11:
	setp.eq.s32 	%p8, %r4, 3;
	@%p8 bra 	$L__BB2_16;
	setp.eq.s32 	%p9, %r4, 4;
	@%p9 bra 	$L__BB2_17;
	setp.eq.s32 	%p10, %r4, 5;
	mov.u32 	%r272, %r3;
	mov.u32 	%r274, %r2;
	@%p10 bra 	$L__BB2_14;
	bra.uni 	$L__BB2_19;
$L__BB2_14:
	add.s32 	%r273, %r100, -1;
	mad.lo.s32 	%r275, %r3, %r98, %r2;
	mov.u32 	%r272, %r3;
	mov.u32 	%r274, %r2;
	bra.uni 	$L__BB2_19;
$L__BB2_15:
	mad.lo.s32 	%r275, %r3, %r98, %r2;
	mov.b32 	%r272, 0;
	mov.u32 	%r273, %r3;
	mov.u32 	%r274, %r2;
	bra.uni 	$L__BB2_19;
$L__BB2_16:
	mad.lo.s32 	%r275, %r3, %r99, %r2;
	mov.b32 	%r274, 0;
	mov.u32 	%r272, %r2;
	mov.u32 	%r273, %r3;
	bra.uni 	$L__BB2_19;
$L__BB2_17:
	mad.lo.s32 	%r275, %r3, %r98, %r2;
	mov.b32 	%r273, 0;
	mov.u32 	%r272, %r3;
	mov.u32 	%r274, %r2;
	bra.uni 	$L__BB2_19;
$L__BB2_18:
	add.s32 	%r274, %r98, -1;
	mad.lo.s32 	%r275, %r3, %r99, %r2;
	mov.u32 	%r272, %r2;
	mov.u32 	%r273, %r3;
$L__BB2_19:
	ld.param.u64 	%rd189, [_Z27imqqtu_dirichlet_gpu_kernelPdiiiiiiiidiiiiiiiiiiiiiiiiiiiiiiiiPcPiS_S_S_S_S_S_S_S_S_S_S_S_S0_S_S_S_S_idiii_param_50];
	ld.param.u64 	%rd188, [_Z27imqqtu_dirichlet_gpu_kernelPdiiiiiiiidiiiiiiiiiiiiiiiiiiiiiiiiPcPiS_S_S_S_S_S_S_S_S_S_S_S_S0_S_S_S_S_idiii_param_46];
	ld.param.u64 	%rd187, [_Z27imqqtu_dirichlet_gpu_kernelPdiiiiiiiidiiiiiiiiiiiiiiiiiiiiiiiiPcPiS_S_S_S_S_S_S_S_S_S_S_S_S0_S_S_S_S_idiii_param_42];
	ld.param.u64 	%rd186, [_Z27imqqtu_dirichlet_gpu_kernelPdiiiiiiiidiiiiiiiiiiiiiiiiiiiiiiiiPcPiS_S_S_S_S_S_S_S_S_S_S_S_S0_S_S_S_S_idiii_param_41];
	ld.param.u64 	%rd185, [_Z27imqqtu_dirichlet_gpu_kernelPdiiiiiiiidiiiiiiiiiiiiiiiiiiiiiiiiPcPiS_S_S_S_S_S_S_S_S_S_S_S_S0_S_S_S_S_idiii_param_40];
	ld.param.u64 	%rd184, [_Z27imqqtu_dirichlet_gpu_kernelPdiiiiiiiidiiiiiiiiiiiiiiiiiiiiiiiiPcPiS_S_S_S_S_S_S_S_S_S_S_S_S0_S_S_S_S_idiii_param_39];
	mul.lo.s32 	%r122, %r5, %r103;
	mad.lo.s32 	%r123, %r272, %r98, %r122;
	mad.lo.s32 	%r124, %r273, %r101, %r123;
	add.s32 	%r125, %r124, %r274;
	cvta.to.global.u64 	%rd19, %rd184;
	mul.wide.s32 	%rd20, %r125, 8;
	add.s64 	%rd2, %rd19, %rd20;
	cvta.to.global.u64 	%rd21, %rd185;
	add.s64 	%rd3, %rd21, %rd20;
	cvta.to.global.u64 	%rd22, %rd186;
	add.s64 	%rd4, %rd22, %rd20;
	cvta.to.global.u64 	%rd23, %rd187;
	add.s64 	%rd24, %rd23, %rd20;
	ld.global.f64 	%fd1, [%rd24];
	cvta.to.global.u64 	%rd25, %rd189;
	add.s64 	%rd26, %rd25, %rd20;
	ld.global.f64 	%fd2, [%rd26];
	add.s32 	%r126, %r82, -1;
	mad.lo.s32 	%r127, %r107, %r126, %r125;
	cvta.to.global.u64 	%rd27, %rd188;
	mul.wide.s32 	%rd28, %r127, 8;
	add.s64 	%rd29, %rd27, %rd28;
	ld.global.f64 	%fd4, [%rd29];
	abs.f64 	%fd5, %fd4;
	setp.gt.f64 	%p14, %fd5, 0d3DDB7CDFD9D7BDBB;
	@%p14 bra 	$L__BB2_33;
	setp.lt.s32 	%p15, %r108, 1;
	@%p15 bra 	$L__BB2_37;
	ld.param.u32 	%r264, [_Z27imqqtu_dirichlet_gpu_kernelPdiiiiiiiidiiiiiiiiiiiiiiiiiiiiiiiiPcPiS_S_S_S_S_S_S_S_S_S_S_S_S0_S_S_S_S_idiii_param_10];
	mul.lo.s32 	%r20, %r4, %r102;
	add.s32 	%r129, %r84, %r20;
	mul.lo.s32 	%r19, %r5, %r104;
	add.s32 	%r130, %r129, %r19;
	add.s32 	%r131, %r130, %r275;
	add.s32 	%r21, %r131, -1;
	add.s32 	%r132, %r264, %r20;
	add.s32 	%r133, %r132, %r19;
	add.s32 	%r134, %r133, %r275;
	add.s32 	%r22, %r134, -1;
	and.b32  	%r23, %r108, 15;
	setp.lt.u32 	%p16, %r108, 16;
	mov.b32 	%r279, 0;
	@%p16 bra 	$L__BB2_24;
	ld.param.u32 	%r265, [_Z27imqqtu_dirichlet_gpu_kernelPdiiiiiiiidiiiiiiiiiiiiiiiiiiiiiiiiPcPiS_S_S_S_S_S_S_S_S_S_S_S_S0_S_S_S_S_idiii_param_10];
	and.b32  	%r279, %r108, 2147483632;
	neg.s32 	%r278, %r279;
	add.s32 	%r135, %r275, %r265;
	add.s32 	%r136, %r135, %r19;
	add.s32 	%r277, %r136, %r20;
	shl.b32 	%r27, %r105, 4;
	add.s32 	%r137, %r275, %r84;
	add.s32 	%r138, %r137, %r19;
	add.s32 	%r276, %r138, %r20;
	mul.wide.s32 	%rd34, %r105, 8;
$L__BB2_23:
	.pragma "nounroll";
	add.s32 	%r139, %r276, -1;
	mul.wide.s32 	%rd30, %r139, 8;
	add.s64 	%rd31, %rd1, %rd30;
	ld.global.f64 	%fd6, [%rd31];
	add.s32 	%r140, %r277, -1;
	mul.wide.s32 	%rd32, %r140, 8;
	add.s64 	%rd33, %rd1, %rd32;
	st.global.f64 	[%rd33], %fd6;
	add.s64 	%rd35, %rd31, %rd34;
	ld.global.f64 	%fd7, [%rd35];
	add.s64 	%rd36, %rd33, %rd34;
	st.global.f64 	[%rd36], %fd7;
	add.s64 	%rd37, %rd35, %rd34;
	ld.global.f64 	%fd8, [%rd37];
	add.s64 	%rd38, %rd36, %rd34;
	st.global.f64 	[%rd38], %fd8;
	add.s64 	%rd39, %rd37, %rd34;
	ld.global.f64 	%fd9, [%rd39];
	add.s64 	%rd40, %rd38, %rd34;
	st.global.f64 	[%rd40], %fd9;
	add.s64 	%rd41, %rd39, %rd34;
	ld.global.f64 	%fd10, [%rd41];
	add.s64 	%rd42, %rd40, %rd34;
	st.global.f64 	[%rd42], %fd10;
	add.s64 	%rd43, %rd41, %rd34;
	ld.global.f64 	%fd11, [%rd43];
	add.s64 	%rd44, %rd42, %rd34;
	st.global.f64 	[%rd44], %fd11;
	add.s64 	%rd45, %rd43, %rd34;
	ld.global.f64 	%fd12, [%rd45];
	add.s64 	%rd46, %rd44, %rd34;
	st.global.f64 	[%rd46], %fd12;
	add.s64 	%rd47, %rd45, %rd34;
	ld.global.f64 	%fd13, [%rd47];
	add.s64 	%rd48, %rd46, %rd34;
	st.global.f64 	[%rd48], %fd13;
	add.s64 	%rd49, %rd47, %rd34;
	ld.global.f64 	%fd14, [%rd49];
	add.s64 	%rd50, %rd48, %rd34;
	st.global.f64 	[%rd50], %fd14;
	add.s64 	%rd51, %rd49, %rd34;
	ld.global.f64 	%fd15, [%rd51];
	add.s64 	%rd52, %rd50, %rd34;
	st.global.f64 	[%rd52], %fd15;
	add.s64 	%rd53, %rd51, %rd34;
	ld.global.f64 	%fd16, [%rd53];
	add.s64 	%rd54, %rd52, %rd34;
	st.global.f64 	[%rd54], %fd16;
	add.s64 	%rd55, %rd53, %rd34;
	ld.global.f64 	%fd17, [%rd55];
	add.s64 	%rd56, %rd54, %rd34;
	st.global.f64 	[%rd56], %fd17;
	add.s64 	%rd57, %rd55, %rd34;
	ld.global.f64 	%fd18, [%rd57];
	add.s64 	%rd58, %rd56, %rd34;
	st.global.f64 	[%rd58], %fd18;
	add.s64 	%rd59, %rd57, %rd34;
	ld.global.f64 	%fd19, [%rd59];
	add.s64 	%rd60, %rd58, %rd34;
	st.global.f64 	[%rd60], %fd19;
	add.s64 	%rd61, %rd59, %rd34;
	ld.global.f64 	%fd20, [%rd61];
	add.s64 	%rd62, %rd60, %rd34;
	st.global.f64 	[%rd62], %fd20;
	add.s64 	%rd63, %rd61, %rd34;
	ld.global.f64 	%fd21, [%rd63];
	add.s64 	%rd64, %rd62, %rd34;
	st.global.f64 	[%rd64], %fd21;
	add.s32 	%r278, %r278, 16;
	add.s32 	%r277, %r277, %r27;
	add.s32 	%r276, %r276, %r27;
	setp.ne.s32 	%p17, %r278, 0;
	@%p17 bra 	$L__BB2_23;
$L__BB2_24:
	setp.eq.s32 	%p18, %r23, 0;
	@%p18 bra 	$L__BB2_37;
	and.b32  	%r40, %r108, 7;
	setp.lt.u32 	%p19, %r23, 8;
	@%p19 bra 	$L__BB2_27;
	mul.lo.s32 	%r141, %r279, %r105;
	add.s32 	%r142, %r21, %r141;
	mul.wide.s32 	%rd65, %r142, 8;
	add.s64 	%rd66, %rd1, %rd65;
	ld.global.f64 	%fd22, [%rd66];
	add.s32 	%r143, %r22, %r141;
	mul.wide.s32 	%rd67, %r143, 8;
	add.s64 	%rd68, %rd1, %rd67;
	st.global.f64 	[%rd68], %fd22;
	mul.wide.s32 	%rd69, %r105, 8;
	add.s64 	%rd70, %rd66, %rd69;
	ld.global.f64 	%fd23, [%rd70];
	add.s64 	%rd71, %rd68, %rd69;
	st.global.f64 	[%rd71], %fd23;
	add.s64 	%rd72, %rd70, %rd69;
	ld.global.f64 	%fd24, [%rd72];
	add.s64 	%rd73, %rd71, %rd69;
	st.global.f64 	[%rd73], %fd24;
	add.s64 	%rd74, %rd72, %rd69;
	ld.global.f64 	%fd25, [%rd74];
	add.s64 	%rd75, %rd73, %rd69;
	st.global.f64 	[%rd75], %fd25;
	add.s64 	%rd76, %rd74, %rd69;
	ld.global.f64 	%fd26, [%rd76];
	add.s64 	%rd77, %rd75, %rd69;
	st.global.f64 	[%rd77], %fd26;
	add.s64 	%rd78, %rd76, %rd69;
	ld.global.f64 	%fd27, [%rd78];
	add.s64 	%rd79, %rd77, %rd69;
	st.global.f64 	[%rd79], %fd27;
	add.s64 	%rd80, %rd78, %rd69;
	ld.global.f64 	%fd28, [%rd80];
	add.s64 	%rd81, %rd79, %rd69;
	st.global.f64 	[%rd81], %fd28;
	add.s64 	%rd82, %rd80, %rd69;
	ld.global.f64 	%fd29, [%rd82];
	add.s64 	%rd83, %rd81, %rd69;
	st.global.f64 	[%rd83], %fd29;
	add.s32 	%r279, %r279, 8;
$L__BB2_27:
	setp.eq.s32 	%p20, %r40, 0;
	@%p20 bra 	$L__BB2_37;
	and.b32  	%r43, %r108, 3;
	setp.lt.u32 	%p21, %r40, 4;
	@%p21 bra 	$L__BB2_30;
	mul.lo.s32 	%r144, %r279, %r105;
	add.s32 	%r145, %r21, %r144;
	mul.wide.s32 	%rd84, %r145, 8;
	add.s64 	%rd85, %rd1, %rd84;
	ld.global.f64 	%fd30, [%rd85];
	add.s32 	%r146, %r22, %r144;
	mul.wide.s32 	%rd86, %r146, 8;
	add.s64 	%rd87, %rd1, %rd86;
	st.global.f64 	[%rd87], %fd30;
	mul.wide.s32 	%rd88, %r105, 8;
	add.s64 	%rd89, %rd85, %rd88;
	ld.global.f64 	%fd31, [%rd89];
	add.s64 	%rd90, %rd87, %rd88;
	st.global.f64 	[%rd90], %fd31;
	add.s64 	%rd91, %rd89, %rd88;
	ld.global.f64 	%fd32, [%rd91];
	add.s64 	%rd92, %rd90, %rd88;
	st.global.f64 	[%rd92], %fd32;
	add.s64 	%rd93, %rd91, %rd88;
	ld.global.f64 	%fd33, [%rd93];
	add.s64 	%rd94, %rd92, %rd88;
	st.global.f64 	[%rd94], %fd33;
	add.s32 	%r279, %r279, 4;
$L__BB2_30:
	setp.eq.s32 	%p22, %r43, 0;
	@%p22 bra 	$L__BB2_37;
	ld.param.u32 	%r266, [_Z27imqqtu_dirichlet_gpu_kernelPdiiiiiiiidiiiiiiiiiiiiiiiiiiiiiiiiPcPiS_S_S_S_S_S_S_S_S_S_S_S_S0_S_S_S_S_idiii_param_10];
	add.s32 	%r147, %r275, %r266;
	mul.lo.s32 	%r148, %r279, %r105;
	add.s32 	%r149, %r147, %r148;
	add.s32 	%r150, %r149, %r19;
	add.s32 	%r284, %r150, %r20;
	add.s32 	%r151, %r275, %r84;
	add.s32 	%r152, %r151, %r148;
	add.s32 	%r153, %r152, %r19;
	add.s32 	%r283, %r153, %r20;
	neg.s32 	%r282, %r43;
$L__BB2_32:
	.pragma "nounroll";
	add.s32 	%r154, %r283, -1;
	mul.wide.s32 	%rd95, %r154, 8;
	add.s64 	%rd96, %rd1, %rd95;
	ld.global.f64 	%fd34, [%rd96];
	add.s32 	%r155, %r284, -1;
	mul.wide.s32 	%rd97, %r155, 8;
	add.s64 	%rd98, %rd1, %rd97;
	st.global.f64 	[%rd98], %fd34;
	add.s32 	%r284, %r284, %r105;
	add.s32 	%r283, %r283, %r105;
	add.s32 	%r282, %r282, 1;
	setp.ne.s32 	%p23, %r282, 0;
	@%p23 bra 	$L__BB2_32;
	bra.uni 	$L__BB2_37;
$L__BB2_33:
	ld.param.u32 	%r271, [_Z27imqqtu_dirichlet_gpu_kernelPdiiiiiiiidiiiiiiiiiiiiiiiiiiiiiiiiPcPiS_S_S_S_S_S_S_S_S_S_S_S_S0_S_S_S_S_idiii_param_18];
	ld.param.u32 	%r270, [_Z27imqqtu_dirichlet_gpu_kernelPdiiiiiiiidiiiiiiiiiiiiiiiiiiiiiiiiPcPiS_S_S_S_S_S_S_S_S_S_S_S_S0_S_S_S_S_idiii_param_14];
	ld.param.u32 	%r267, [_Z27imqqtu_dirichlet_gpu_kernelPdiiiiiiiidiiiiiiiiiiiiiiiiiiiiiiiiPcPiS_S_S_S_S_S_S_S_S_S_S_S_S0_S_S_S_S_idiii_param_10];
	ld.global.f64 	%fd35, [%rd4];
	ld.global.f64 	%fd36, [%rd3];
	ld.global.f64 	%fd37, [%rd2];
	add.s32 	%r29, %r267, -1;
	add.s32 	%r156, %r86, -1;
	mad.lo.s32 	%r157, %r105, %r156, %r29;
	mul.lo.s32 	%r30, %r5, %r104;
	mul.lo.s32 	%r31, %r4, %r102;
	add.s32 	%r158, %r157, %r31;
	add.s32 	%r159, %r158, %r30;
	add.s32 	%r160, %r159, %r275;
	mul.wide.s32 	%rd99, %r160, 8;
	add.s64 	%rd100, %rd1, %rd99;
	st.global.f64 	[%rd100], %fd37;
	add.s32 	%r161, %r270, -1;
	mad.lo.s32 	%r162, %r105, %r161, %r29;
	add.s32 	%r163, %r162, %r31;
	add.s32 	%r164, %r163, %r30;
	add.s32 	%r165, %r164, %r275;
	mul.wide.s32 	%rd101, %r165, 8;
	add.s64 	%rd102, %rd1, %rd101;
	st.global.f64 	[%rd102], %fd36;
	add.s32 	%r166, %r88, -1;
	mad.lo.s32 	%r167, %r105, %r166, %r29;
	add.s32 	%r168, %r167, %r31;
	add.s32 	%r169, %r168, %r30;
	add.s32 	%r170, %r169, %r275;
	mul.wide.s32 	%rd103, %r170, 8;
	add.s64 	%rd104, %rd1, %rd103;
	st.global.f64 	[%rd104], %fd35;
	add.s32 	%r171, %r89, -1;
	mad.lo.s32 	%r172, %r105, %r171, %r29;
	add.s32 	%r173, %r172, %r31;
	add.s32 	%r174, %r173, %r30;
	add.s32 	%r175, %r174, %r275;
	mul.wide.s32 	%rd105, %r175, 8;
	add.s64 	%rd106, %rd1, %rd105;
	st.global.f64 	[%rd106], %fd2;
	add.s32 	%r176, %r90, -1;
	mad.lo.s32 	%r177, %r105, %r176, %r29;
	add.s32 	%r178, %r177, %r31;
	add.s32 	%r179, %r178, %r30;
	add.s32 	%r180, %r179, %r275;
	mul.wide.s32 	%rd107, %r180, 8;
	add.s64 	%rd108, %rd1, %rd107;
	st.global.f64 	[%rd108], %fd1;
	add.s32 	%r32, %r84, -1;
	add.s32 	%r181, %r271, -1;
	mul.lo.s32 	%r182, %r105, %r181;
	add.s32 	%r183, %r182, %r32;
	add.s32 	%r184, %r183, %r31;
	add.s32 	%r185, %r184, %r30;
	add.s32 	%r186, %r185, %r275;
	mul.wide.s32 	%rd109, %r186, 8;
	add.s64 	%rd110, %rd1, %rd109;
	ld.global.f64 	%fd38, [%rd110];
	add.s32 	%r187, %r182, %r29;
	add.s32 	%r188, %r187, %r31;
	add.s32 	%r189, %r188, %r30;
	add.s32 	%r190, %r189, %r275;
	mul.wide.s32 	%rd111, %r190, 8;
	add.s64 	%rd5, %rd1, %rd111;
	st.global.f64 	[%rd5], %fd38;
	mul.f64 	%fd39, %fd37, %fd38;
	add.s32 	%r191, %r92, -1;
	mad.lo.s32 	%r192, %r105, %r191, %r29;
	add.s32 	%r193, %r192, %r31;
	add.s32 	%r194, %r193, %r30;
	add.s32 	%r195, %r194, %r275;
	mul.wide.s32 	%rd112, %r195, 8;
	add.s64 	%rd6, %rd1, %rd112;
	st.global.f64 	[%rd6], %fd39;
	ld.global.f64 	%fd40, [%rd5];
	mul.f64 	%fd41, %fd36, %fd40;
	add.s32 	%r196, %r93, -1;
	mad.lo.s32 	%r197, %r105, %r196, %r29;
	add.s32 	%r198, %r197, %r31;
	add.s32 	%r199, %r198, %r30;
	add.s32 	%r200, %r199, %r275;
	mul.wide.s32 	%rd113, %r200, 8;
	add.s64 	%rd7, %rd1, %rd113;
	st.global.f64 	[%rd7], %fd41;
	ld.global.f64 	%fd42, [%rd5];
	mul.f64 	%fd3, %fd35, %fd42;
	add.s32 	%r201, %r94, -1;
	mad.lo.s32 	%r202, %r105, %r201, %r29;
	add.s32 	%r203, %r202, %r31;
	add.s32 	%r204, %r203, %r30;
	add.s32 	%r205, %r204, %r275;
	mul.wide.s32 	%rd114, %r205, 8;
	add.s64 	%rd115, %rd1, %rd114;
	st.global.f64 	[%rd115], %fd3;
	setp.eq.s16 	%p24, %rs2, 73;
	@%p24 bra 	$L__BB2_36;
	setp.ne.s16 	%p25, %rs2, 87;
	@%p25 bra 	$L__BB2_37;
	add.s32 	%r216, %r96, -1;
	mad.lo.s32 	%r217, %r105, %r216, %r32;
	add.s32 	%r218, %r217, %r31;
	add.s32 	%r219, %r218, %r30;
	add.s32 	%r220, %r219, %r275;
	mul.wide.s32 	%rd120, %r220, 8;
	add.s64 	%rd121, %rd1, %rd120;
	ld.global.f64 	%fd44, [%rd121];
	mul.f64 	%fd45, %fd2, %fd44;
	ld.global.f64 	%fd46, [%rd5];
	mov.f64 	%fd47, 0d3FE0000000000000;
	div.rn.f64 	%fd48, %fd47, %fd46;
	ld.global.f64 	%fd49, [%rd6];
	ld.global.f64 	%fd50, [%rd7];
	mul.f64 	%fd51, %fd50, %fd50;
	fma.rn.f64 	%fd52, %fd49, %fd49, %fd51;
	fma.rn.f64 	%fd53, %fd3, %fd3, %fd52;
	mul.f64 	%fd54, %fd48, %fd53;
	fma.rn.f64 	%fd55, %fd1, %fd45, %fd54;
	add.s32 	%r221, %r95, -1;
	mad.lo.s32 	%r222, %r105, %r221, %r29;
	add.s32 	%r223, %r222, %r31;
	add.s32 	%r224, %r223, %r30;
	add.s32 	%r225, %r224, %r275;
	mul.wide.s32 	%rd122, %r225, 8;
	add.s64 	%rd123, %rd1, %rd122;
	st.global.f64 	[%rd123], %fd55;
	bra.uni 	$L__BB2_37;
$L__BB2_36:
	add.s32 	%r206, %r95, -1;
	mul.lo.s32 	%r207, %r105, %r206;
	add.s32 	%r208, %r207, %r32;
	add.s32 	%r209, %r208, %r31;
	add.s32 	%r210, %r209, %r30;
	add.s32 	%r211, %r210, %r275;
	mul.wide.s32 	%rd116, %r211, 8;
	add.s64 	%rd117, %rd1, %rd116;
	ld.global.f64 	%fd43, [%rd117];
	add.s32 	%r212, %r207, %r29;
	add.s32 	%r213, %r212, %r31;
	add.s32 	%r214, %r213, %r30;
	add.s32 	%r215, %r214, %r275;
	mul.wide.s32 	%rd118, %r215, 8;
	add.s64 	%rd119, %rd1, %rd118;
	st.global.f64 	[%rd119], %fd43;
$L__BB2_37:
	setp.lt.s32 	%p26, %r97, 1;
	@%p26 bra 	$L__BB2_49;
	ld.param.u32 	%r268, [_Z27imqqtu_dirichlet_gpu_kernelPdiiiiiiiidiiiiiiiiiiiiiiiiiiiiiiiiPcPiS_S_S_S_S_S_S_S_S_S_S_S_S0_S_S_S_S_idiii_param_10];
	add.s32 	%r227, %r84, %r2;
	mul.lo.s32 	%r55, %r5, %r104;
	mul.lo.s32 	%r56, %r4, %r102;
	mul.lo.s32 	%r57, %r3, %r98;
	add.s32 	%r228, %r227, %r57;
	add.s32 	%r229, %r228, %r56;
	add.s32 	%r230, %r229, %r55;
	add.s32 	%r58, %r230, -1;
	add.s32 	%r231, %r268, %r2;
	add.s32 	%r232, %r231, %r57;
	add.s32 	%r233, %r232, %r56;
	add.s32 	%r234, %r233, %r55;
	add.s32 	%r59, %r234, -1;
	add.s32 	%r235, %r85, %r2;
	add.s32 	%r236, %r235, %r57;
	add.s32 	%r237, %r236, %r56;
	add.s32 	%r238, %r237, %r55;
	add.s32 	%r60, %r238, -1;
	and.b32  	%r61, %r97, 7;
	setp.lt.u32 	%p27, %r97, 8;
	mov.b32 	%r290, 0;
	@%p27 bra 	$L__BB2_41;
	ld.param.u32 	%r269, [_Z27imqqtu_dirichlet_gpu_kernelPdiiiiiiiidiiiiiiiiiiiiiiiiiiiiiiiiPcPiS_S_S_S_S_S_S_S_S_S_S_S_S0_S_S_S_S_idiii_param_10];
	and.b32  	%r290, %r97, 2147483640;
	neg.s32 	%r288, %r290;
	add.s32 	%r239, %r2, %r85;
	add.s32 	%r240, %r239, %r55;
	add.s32 	%r241, %r240, %r56;
	add.s32 	%r287, %r241, %r57;
	shl.b32 	%r65, %r105, 3;
	add.s32 	%r242, %r2, %r269;
	add.s32 	%r243, %r242, %r55;
	add.s32 	%r244, %r243, %r56;
	add.s32 	%r286, %r244, %r57;
	add.s32 	%r245, %r2, %r84;
	add.s32 	%r246, %r245, %r55;
	add.s32 	%r247, %r246, %r56;
	add.s32 	%r285, %r247, %r57;
	mul.wide.s32 	%rd130, %r105, 8;
$L__BB2_40:
	.pragma "nounroll";
	add.s32 	%r248, %r285, -1;
	mul.wide.s32 	%rd124, %r248, 8;
	add.s64 	%rd125, %rd1, %rd124;
	ld.global.f64 	%fd56, [%rd125];
	add.s32 	%r249, %r286, -1;
	mul.wide.s32 	%rd126, %r249, 8;
	add.s64 	%rd127, %rd1, %rd126;
	ld.global.f64 	%fd57, [%rd127];
	sub.f64 	%fd58, %fd56, %fd57;
	add.s32 	%r250, %r287, -1;
	mul.wide.s32 	%rd128, %r250, 8;
	add.s64 	%rd129, %rd1, %rd128;
	st.global.f64 	[%rd129], %fd58;
	add.s64 	%rd131, %rd125, %rd130;
	ld.global.f64 	%fd59, [%rd131];
	add.s64 	%rd132, %rd127, %rd130;
	ld.global.f64 	%fd60, [%rd132];
	sub.f64 	%fd61, %fd59, %fd60;
	add.s64 	%rd133, %rd129, %rd130;
	st.global.f64 	[%rd133], %fd61;
	add.s64 	%rd134, %rd131, %rd130;
	ld.global.f64 	%fd62, [%rd134];
	add.s64 	%rd135, %rd132, %rd130;
	ld.global.f64 	%fd63, [%rd135];
	sub.f64 	%fd64, %fd62, %fd63;
	add.s64 	%rd136, %rd133, %rd130;
	st.global.f64 	[%rd136], %fd64;
	add.s64 	%rd137, %rd134, %rd130;
	ld.global.f64 	%fd65, [%rd137];
	add.s64 	%rd138, %rd135, %rd130;
	ld.global.f64 	%fd66, [%rd138];
	sub.f64 	%fd67, %fd65, %fd66;
	add.s64 	%rd139, %rd136, %rd130;
	st.global.f64 	[%rd139], %fd67;
	add.s64 	%rd140, %rd137, %rd130;
	ld.global.f64 	%fd68, [%rd140];
	add.s64 	%rd141, %rd138, %rd130;
	ld.global.f64 	%fd69, [%rd141];
	sub.f64 	%fd70, %fd68, %fd69;
	add.s64 	%rd142, %rd139, %rd130;
	st.global.f64 	[%rd142], %fd70;
	add.s64 	%rd143, %rd140, %rd130;
	ld.global.f64 	%fd71, [%rd143];
	add.s64 	%rd144, %rd141, %rd130;
	ld.global.f64 	%fd72, [%rd144];
	sub.f64 	%fd73, %fd71, %fd72;
	add.s64 	%rd145, %rd142, %rd130;
	st.global.f64 	[%rd145], %fd73;
	add.s64 	%rd146, %rd143, %rd130;
	ld.global.f64 	%fd74, [%rd146];
	add.s64 	%rd147, %rd144, %rd130;
	ld.global.f64 	%fd75, [%rd147];
	sub.f64 	%fd76, %fd74, %fd75;
	add.s64 	%rd148, %rd145, %rd130;
	st.global.f64 	[%rd148], %fd76;
	add.s64 	%rd149, %rd146, %rd130;
	ld.global.f64 	%fd77, [%rd149];
	add.s64 	%rd150, %rd147, %rd130;
	ld.global.f64 	%fd78, [%rd150];
	sub.f64 	%fd79, %fd77, %fd78;
	add.s64 	%rd151, %rd148, %rd130;
	st.global.f64 	[%rd151], %fd79;
	add.s32 	%r288, %r288, 8;
	add.s32 	%r287, %r287, %r65;
	add.s32 	%r286, %r286, %r65;
	add.s32 	%r285, %r285, %r65;
	setp.ne.s32 	%p28, %r288, 0;
	@%p28 bra 	$L__BB2_40;
$L__BB2_41:
	setp.eq.s32 	%p29, %r61, 0;
	@%p29 bra 	$L__BB2_49;
	and.b32  	%r77, %r97, 3;
	setp.lt.u32 	%p30, %r61, 4;
	@%p30 bra 	$L__BB2_44;
	mul.lo.s32 	%r251, %r290, %r105;
	add.s32 	%r252, %r58, %r251;
	mul.wide.s32 	%rd152, %r252, 8;
	add.s64 	%rd153, %rd1, %rd152;
	ld.global.f64 	%fd80, [%rd153];
	add.s32 	%r253, %r59, %r251;
	mul.wide.s32 	%rd154, %r253, 8;
	add.s64 	%rd155, %rd1, %rd154;
	ld.global.f64 	%fd81, [%rd155];
	sub.f64 	%fd82, %fd80, %fd81;
	add.s32 	%r254, %r60, %r251;
	mul.wide.s32 	%rd156, %r254, 8;
	add.s64 	%rd157, %rd1, %rd156;
	st.global.f64 	[%rd157], %fd82;
	mul.wide.s32 	%rd158, %r105, 8;
	add.s64 	%rd159, %rd153, %rd158;
	ld.global.f64 	%fd83, [%rd159];
	add.s64 	%rd160, %rd155, %rd158;
	ld.global.f64 	%fd84, [%rd160];
	sub.f64 	%fd85, %fd83, %fd84;
	add.s64 	%rd161, %rd157, %rd158;
	st.global.f64 	[%rd161], %fd85;
	add.s64 	%rd162, %rd159, %rd158;
	ld.global.f64 	%fd86, [%rd162];
	add.s64 	%rd163, %rd160, %rd158;
	ld.global.f64 	%fd87, [%rd163];
	sub.f64 	%fd88, %fd86, %fd87;
	add.s64 	%rd164, %rd161, %rd158;
	st.global.f64 	[%rd164], %fd88;
	add.s64 	%rd165, %rd162, %rd158;
	ld.global.f64 	%fd89, [%rd165];
	add.s64 	%rd166, %rd163, %rd158;
	ld.global.f64 	%fd90, [%rd166];
	sub.f64 	%fd91, %fd89, %fd90;
	add.s64 	%rd167, %rd164, %rd158;
	st.global.f64 	[%rd167], %fd91;
	add.s32 	%r290, %r290, 4;
$L__BB2_44:
	setp.eq.s32 	%p31, %r77, 0;
	@%p31 bra 	$L__BB2_49;
	setp.eq.s32 	%p32, %r77, 1;
	@%p32 bra 	$L__BB2_47;
	mul.lo.s32 	%r255, %r290, %r105;
	add.s32 	%r256, %r58, %r255;
	mul.wide.s32 	%rd168, %r256, 8;
	add.s64 	%rd169, %rd1, %rd168;
	ld.global.f64 	%fd92, [%rd169];
	add.s32 	%r257, %r59, %r255;
	mul.wide.s32 	%rd170, %r257, 8;
	add.s64 	%rd171, %rd1, %rd170;
	ld.global.f64 	%fd93, [%rd171];
	sub.f64 	%fd94, %fd92, %fd93;
	add.s32 	%r258, %r60, %r255;
	mul.wide.s32 	%rd172, %r258, 8;
	add.s64 	%rd173, %rd1, %rd172;
	st.global.f64 	[%rd173], %fd94;
	mul.wide.s32 	%rd174, %r105, 8;
	add.s64 	%rd175, %rd169, %rd174;
	ld.global.f64 	%fd95, [%rd175];
	add.s64 	%rd176, %rd171, %rd174;
	ld.global.f64 	%fd96, [%rd176];
	sub.f64 	%fd97, %fd95, %fd96;
	add.s64 	%rd177, %rd173, %rd174;
	st.global.f64 	[%rd177], %fd97;
	add.s32 	%r290, %r290, 2;
$L__BB2_47:
	and.b32  	%r259, %r97, 1;
	setp.eq.b32 	%p33, %r259, 1;
	not.pred 	%p34, %p33;
	@%p34 bra 	$L__BB2_49;
	mul.lo.s32 	%r260, %r290, %r105;
	add.s32 	%r261, %r58, %r260;
	mul.wide.s32 	%rd178, %r261, 8;
	add.s64 	%rd179, %rd1, %rd178;
	ld.global.f64 	%fd98, [%rd179];
	add.s32 	%r262, %r59, %r260;
	mul.wide.s32 	%rd180, %r262, 8;
	add.s64 	%rd181, %rd1, %rd180;
	ld.global.f64 	%fd99, [%rd181];
	sub.f64 	%fd100, %fd98, %fd99;
	add.s32 	%r263, %r60, %r260;
	mul.wide.s32 	%rd182, %r263, 8;
	add.s64 	%rd183, %rd1, %rd182;
	st.global.f64 	[%rd183], %fd100;
$L__BB2_49:
	ret;

}


// ===== COMPILED SASS (sm_100) =====

	.target	sm_100

	.elftype	@"ET_EXEC"


//--------------------- .note.nv.tkinfo           --------------------------
	.section	.note.nv.tkinfo,"",@"SHT_NOTE"
	.sectionflags	@"SHF_NOTE_NV_TKINFO"
	.tkinfo
        /*0018*/ 	.word	0x00000002
        /*0030*/ 	.string	""
        /*0030*/ 	.string	"ptxas"
        /*0030*/ 	.string	"Cuda compilation tools, release 13.0, V13.0.88"
        /*0030*/ 	.string	"Build cuda_13.0.r13.0/compiler.36424714_0"
        /*0030*/ 	.string	"-arch sm_100 -m 64 "



//--------------------- .note.nv.cuinfo           --------------------------
	.section	.note.nv.cuinfo,"",@"SHT_NOTE"
	.sectionflags	@"SHF_NOTE_NV_CUINFO"
        /*0018*/ 	.short	0x0002
        /*001a*/ 	.short	0x0064
        /*001c*/ 	.short	0x0082
	.zero		2


//--------------------- .nv.info                  --------------------------
	.section	.nv.info,"",@"SHT_CUDA_INFO"
	.align	4


	//----- nvinfo : EIATTR_REGCOUNT
	.align		4
        /*0000*/ 	.byte	0x04, 0x2f
        /*0002*/ 	.short	(.L_1 - .L_0)
	.align		4
.L_0:
        /*0004*/ 	.word	index@(_Z34compute_transport_props_gpu_kernelPdS_S_S_iiiiiiiiiiS_iS_iiiPiS_S_S_S_iiS_dS_S_S_iPciiS_iiddddS0_S_iiii)
        /*0008*/ 	.word	0x0000001c


	//----- nvinfo : EIATTR_FRAME_SIZE
	.align		4
.L_1:
        /*000c*/ 	.byte	0x04, 0x11
        /*000e*/ 	.short	(.L_3 - .L_2)
	.align		4
.L_2:
        /*0010*/ 	.word	index@($__internal_1_$__cuda_sm20_div_rn_f64_full)
        /*0014*/ 	.word	0x00000000


	//----- nvinfo : EIATTR_FRAME_SIZE
	.align		4
.L_3:
        /*0018*/ 	.byte	0x04, 0x11
        /*001a*/ 	.short	(.L_5 - .L_4)
	.align		4
.L_4:
        /*001c*/ 	.word	index@(_Z34compute_transport_props_gpu_kernelPdS_S_S_iiiiiiiiiiS_iS_iiiPiS_S_S_S_iiS_dS_S_S_iPciiS_iiddddS0_S_iiii)
        /*0020*/ 	.word	0x00000000


	//----- nvinfo : EIATTR_REGCOUNT
	.align		4
.L_5:
        /*0024*/ 	.byte	0x04, 0x2f
        /*0026*/ 	.short	(.L_7 - .L_6)
	.align		4
.L_6:
        /*0028*/ 	.word	index@(_Z17imqqtu_gpu_kernelPdiiiiii)
        /*002c*/ 	.word	0x00000010


	//----- nvinfo : EIATTR_FRAME_SIZE
	.align		4
.L_7:
        /*0030*/ 	.byte	0x04, 0x11
        /*0032*/ 	.short	(.L_9 - .L_8)
	.align		4
.L_8:
        /*0034*/ 	.word	index@(_Z17imqqtu_gpu_kernelPdiiiiii)
        /*0038*/ 	.word	0x00000000


	//----- nvinfo : EIATTR_REGCOUNT
	.align		4
.L_9:
        /*003c*/ 	.byte	0x04, 0x2f
        /*003e*/ 	.short	(.L_11 - .L_10)
	.align		4
.L_10:
        /*0040*/ 	.word	index@(_Z27imqqtu_dirichlet_gpu_kernelPdiiiiiiiidiiiiiiiiiiiiiiiiiiiiiiiiPcPiS_S_S_S_S_S_S_S_S_S_S_S_S0_S_S_S_S_idiii)
        /*0044*/ 	.word	0x00000028


	//----- nvinfo : EIATTR_FRAME_SIZE
	.align		4
.L_11:
        /*0048*/ 	.byte	0x04, 0x11
        /*004a*/ 	.short	(.L_13 - .L_12)
	.align		4
.L_12:
        /*004c*/ 	.word	index@($__internal_0_$__cuda_sm20_div_rn_f64_full)
        /*0050*/ 	.word	0x00000000


	//----- nvinfo : EIATTR_FRAME_SIZE
	.align		4
.L_13:
        /*0054*/ 	.byte	0x04, 0x11
        /*0056*/ 	.short	(.L_15 - .L_14)
	.align		4
.L_14:
        /*0058*/ 	.word	index@(_Z27imqqtu_dirichlet_gpu_kernelPdiiiiiiiidiiiiiiiiiiiiiiiiiiiiiiiiPcPiS_S_S_S_S_S_S_S_S_S_S_S_S0_S_S_S_S_idiii)
        /*005c*/ 	.word	0x00000000


	//----- nvinfo : EIATTR_MIN_STACK_SIZE
	.align		4
.L_15:
        /*0060*/ 	.byte	0x04, 0x12
        /*0062*/ 	.short	(.L_17 - .L_16)
	.align		4
.L_16:
        /*0064*/ 	.word	index@(_Z27imqqtu_dirichlet_gpu_kernelPdiiiiiiiidiiiiiiiiiiiiiiiiiiiiiiiiPcPiS_S_S_S_S_S_S_S_S_S_S_S_S0_S_S_S_S_idiii)
        /*0068*/ 	.word	0x00000000


	//----- nvinfo : EIATTR_MIN_STACK_SIZE
	.align		4
.L_17:
        /*006c*/ 	.byte	0x04, 0x12
        /*006e*/ 	.short	(.L_19 - .L_18)
	.align		4
.L_18:
        /*0070*/ 	.word	index@(_Z17imqqtu_gpu_kernelPdiiiiii)
        /*0074*/ 	.word	0x00000000


	//----- nvinfo : EIATTR_MIN_STACK_SIZE
	.align		4
.L_19:
        /*0078*/ 	.byte	0x04, 0x12
        /*007a*/ 	.short	(.L_21 - .L_20)
	.align		4
.L_20:
        /*007c*/ 	.word	index@(_Z34compute_transport_props_gpu_kernelPdS_S_S_iiiiiiiiiiS_iS_iiiPiS_S_S_S_iiS_dS_S_S_iPciiS_iiddddS0_S_iiii)
        /*0080*/ 	.word	0x00000000
.L_21:


//--------------------- .nv.compat                --------------------------
	.section	.nv.compat,"",@"SHT_CUDA_COMPAT_INFO"
	.align	4
        /*0000*/ 	.byte	0x02, 0x09, 0x00, 0x00, 0x02, 0x02, 0x01, 0x00, 0x02, 0x05, 0x05, 0x00, 0x03, 0x07, 0x01, 0x01
        /*0010*/ 	.byte	0x02, 0x03, 0x00, 0x00, 0x02, 0x06, 0x01, 0x00, 0x04, 0x0b, 0x08, 0x00, 0x01, 0x00, 0x00, 0x00
        /*0020*/ 	.byte	0x00, 0x00, 0x00, 0x00


//--------------------- .nv.info._Z27imqqtu_dirichlet_gpu_kernelPdiiiiiiiidiiiiiiiiiiiiiiiiiiiiiiiiPcPiS_S_S_S_S_S_S_S_S_S_S_S_S0_S_S_S_S_idiii --------------------------
	.section	.nv.info._Z27imqqtu_dirichlet_gpu_kernelPdiiiiiiiidiiiiiiiiiiiiiiiiiiiiiiiiPcPiS_S_S_S_S_S_S_S_S_S_S_S_S0_S_S_S_S_idiii,"",@"SHT_CUDA_INFO"
	.sectionflags	@""
	.align	4


	//----- nvinfo : EIATTR_CUDA_API_VERSION
	.align		4
        /*0000*/ 	.byte	0x04, 0x37
        /*0002*/ 	.short	(.L_23 - .L_22)
.L_22:
        /*0004*/ 	.word	0x00000082


	//----- nvinfo : EIATTR_KPARAM_INFO
	.align		4
.L_23:
        /*0008*/ 	.byte	0x04, 0x17
        /*000a*/ 	.short	(.L_25 - .L_24)
.L_24:
        /*000c*/ 	.word	0x00000000
        /*0010*/ 	.short	0x0039
        /*0012*/ 	.short	0x0140
        /*0014*/ 	.byte	0x00, 0xf0, 0x11, 0x00


	//----- nvinfo : EIATTR_KPARAM_INFO
	.align		4
.L_25:
        /*0018*/ 	.byte	0x04, 0x17
        /*001a*/ 	.short	(.L_27 - .L_26)
.L_26:
        /*001c*/ 	.word	0x00000000
        /*0020*/ 	.short	0x0038
        /*0022*/ 	.short	0x013c
        /*0024*/ 	.byte	0x00, 0xf0, 0x11, 0x00


	//----- nvinfo : EIATTR_KPARAM_INFO
	.align		4
.L_27:
        /*0028*/ 	.byte	0x04, 0x17
        /*002a*/ 	.short	(.L_29 - .L_28)
.L_28:
        /*002c*/ 	.word	0x00000000
        /*0030*/ 	.short	0x0037
        /*0032*/ 	.short	0x0138
        /*0034*/ 	.byte	0x00, 0xf0, 0x11, 0x00


	//----- nvinfo : EIATTR_KPARAM_INFO
	.align		4
.L_29:
        /*0038*/ 	.byte	0x04, 0x17
        /*003a*/ 	.short	(.L_31 - .L_30)
.L_30:
        /*003c*/ 	.word	0x00000000
        /*0040*/ 	.short	0x0036
        /*0042*/ 	.short	0x0130
        /*0044*/ 	.byte	0x00, 0xf0, 0x21, 0x00


	//----- nvinfo : EIATTR_KPARAM_INFO
	.align		4
.L_31:
        /*0048*/ 	.byte	0x04, 0x17
        /*004a*/ 	.short	(.L_33 - .L_32)
.L_32:
        /*004c*/ 	.word	0x00000000
        /*0050*/ 	.short	0x0035
        /*0052*/ 	.short	0x0128
        /*0054*/ 	.byte	0x00, 0xf0, 0x11, 0x00


	//----- nvinfo : EIATTR_KPARAM_INFO
	.align		4
.L_33:
        /*0058*/ 	.byte	0x04, 0x17
        /*005a*/ 	.short	(.L_35 - .L_34)
.L_34:
        /*005c*/ 	.word	0x00000000
        /*0060*/ 	.short	0x0034
        /*0062*/ 	.short	0x0120
        /*0064*/ 	.byte	0x00, 0xf5, 0x21, 0x00


	//----- nvinfo : EIATTR_KPARAM_INFO
	.align		4
.L_35:
        /*0068*/ 	.byte	0x04, 0x17
        /*006a*/ 	.short	(.L_37 - .L_36)
.L_36:
        /*006c*/ 	.word	0x00000000
        /*0070*/ 	.short	0x0033
        /*0072*/ 	.short	0x0118
        /*0074*/ 	.byte	0x00, 0xf5, 0x21, 0x00


	//----- nvinfo : EIATTR_KPARAM_INFO
	.align		4
.L_37:
        /*0078*/ 	.byte	0x04, 0x17
        /*007a*/ 	.short	(.L_39 - .L_38)
.L_38:
        /*007c*/ 	.word	0x00000000
        /*0080*/ 	.short	0x0032
        /*0082*/ 	.short	0x0110
        /*0084*/ 	.byte	0x00, 0xf5, 0x21, 0x00


	//----- nvinfo : EIATTR_KPARAM_INFO
	.align		4
.L_39:
        /*0088*/ 	.byte	0x04, 0x17
        /*008a*/ 	.short	(.L_41 - .L_40)
.L_40:
        /*008c*/ 	.word	0x00000000
        /*0090*/ 	.short	0x0031
        /*0092*/ 	.short	0x0108
        /*0094*/ 	.byte	0x00, 0xf5, 0x21, 0x00


	//----- nvinfo : EIATTR_KPARAM_INFO
	.align		4
.L_41:
        /*0098*/ 	.byte	0x04, 0x17
        /*009a*/ 	.short	(.L_43 - .L_42)
.L_42:
        /*009c*/ 	.word	0x00000000
        /*00a0*/ 	.short	0x0030
        /*00a2*/ 	.short	0x0100
        /*00a4*/ 	.byte	0x00, 0xf5, 0x21, 0x00


	//----- nvinfo : EIATTR_KPARAM_INFO
	.align		4
.L_43:
        /*00a8*/ 	.byte	0x04, 0x17
        /*00aa*/ 	.short	(.L_45 - .L_44)
.L_44:
        /*00ac*/ 	.word	0x00000000
        /*00b0*/ 	.short	0x002f
        /*00b2*/ 	.short	0x00f8
        /*00b4*/ 	.byte	0x00, 0xf5, 0x21, 0x00


	//----- nvinfo : EIATTR_KPARAM_INFO
	.align		4
.L_45:
        /*00b8*/ 	.byte	0x04, 0x17
        /*00ba*/ 	.short	(.L_47 - .L_46)
.L_46:
        /*00bc*/ 	.word	0x00000000
        /*00c0*/ 	.short	0x002e
        /*00c2*/ 	.short	0x00f0
        /*00c4*/ 	.byte	0x00, 0xf5, 0x21, 0x00


	//----- nvinfo : EIATTR_KPARAM_INFO
	.align		4
.L_47:
        /*00c8*/ 	.byte	0x04, 0x17
        /*00ca*/ 	.short	(.L_49 - .L_48)
.L_48:
        /*00cc*/ 	.word	0x00000000
        /*00d0*/ 	.short	0x002d
        /*00d2*/ 	.short	0x00e8
        /*00d4*/ 	.byte	0x00, 0xf5, 0x21, 0x00


	//----- nvinfo : EIATTR_KPARAM_INFO
	.align		4
.L_49:
        /*00d8*/ 	.byte	0x04, 0x17
        /*00da*/ 	.short	(.L_51 - .L_50)
.L_50:
        /*00dc*/ 	.word	0x00000000
        /*00e0*/ 	.short	0x002c
        /*00e2*/ 	.short	0x00e0
        /*00e4*/ 	.byte	0x00, 0xf5, 0x21, 0x00


	//----- nvinfo : EIATTR_KPARAM_INFO
	.align		4
.L_51:
        /*00e8*/ 	.byte	0x04, 0x17
        /*00ea*/ 	.short	(.L_53 - .L_52)
.L_52:
        /*00ec*/ 	.word	0x00000000
        /*00f0*/ 	.short	0x002b
        /*00f2*/ 	.short	0x00d8
        /*00f4*/ 	.byte	0x00, 0xf5, 0x21, 0x00


	//----- nvinfo : EIATTR_KPARAM_INFO
	.align		4
.L_53:
        /*00f8*/ 	.byte	0x04, 0x17
        /*00fa*/ 	.short	(.L_55 - .L_54)
.L_54:
        /*00fc*/ 	.word	0x00000000
        /*0100*/ 	.short	0x002a
        /*0102*/ 	.short	0x00d0
        /*0104*/ 	.byte	0x00, 0xf5, 0x21, 0x00


	//----- nvinfo : EIATTR_KPARAM_INFO
	.align		4
.L_55:
        /*0108*/ 	.byte	0x04, 0x17
        /*010a*/ 	.short	(.L_57 - .L_56)
.L_56:
        /*010c*/ 	.word	0x00000000
        /*0110*/ 	.short	0x0029
        /*0112*/ 	.short	0x00c8
        /*0114*/ 	.byte	0x00, 0xf5, 0x21, 0x00


	//----- nvinfo : EIATTR_KPARAM_INFO
	.align		4
.L_57:
        /*0118*/ 	.byte	0x04, 0x17
        /*011a*/ 	.short	(.L_59 - .L_58)
.L_58:
        /*011c*/ 	.word	0x00000000
        /*0120*/ 	.short	0x0028
        /*0122*/ 	.short	0x00c0
        /*0124*/ 	.byte	0x00, 0xf5, 0x21, 0x00


	//----- nvinfo : EIATTR_KPARAM_INFO
	.align		4
.L_59:
        /*0128*/ 	.byte	0x04, 0x17
        /*012a*/ 	.short	(.L_61 - .L_60)
.L_60:
        /*012c*/ 	.word	0x00000000
        /*0130*/ 	.short	0x0027
        /*0132*/ 	.short	0x00b8
        /*0134*/ 	.byte	0x00, 0xf5, 0x21, 0x00


	//----- nvinfo : EIATTR_KPARAM_INFO
	.align		4
.L_61:
        /*0138*/ 	.byte	0x04, 0x17
        /*013a*/ 	.short	(.L_63 - .L_62)
.L_62:
        /*013c*/ 	.word	0x00000000
        /*0140*/ 	.short	0x0026
        /*0142*/ 	.short	0x00b0
        /*0144*/ 	.byte	0x00, 0xf5, 0x21, 0x00


	//----- nvinfo : EIATTR_KPARAM_INFO
	.align		4
.L_63:
        /*0148*/ 	.byte	0x04, 0x17
        /*014a*/ 	.short	(.L_65 - .L_64)
.L_64:
        /*014c*/ 	.word	0x00000000
        /*0150*/ 	.short	0x0025
        /*0152*/ 	.short	0x00a8
        /*0154*/ 	.byte	0x00, 0xf5, 0x21, 0x00


	//----- nvinfo : EIATTR_KPARAM_INFO
	.align		4
.L_65:
        /*0158*/ 	.byte	0x04, 0x17
        /*015a*/ 	.short	(.L_67 - .L_66)
.L_66:
        /*015c*/ 	.word	0x00000000
        /*0160*/ 	.short	0x0024
        /*0162*/ 	.short	0x00a0
        /*0164*/ 	.byte	0x00, 0xf5, 0x21, 0x00


	//----- nvinfo : EIATTR_KPARAM_INFO
	.align		4
.L_67:
        /*0168*/ 	.byte	0x04, 0x17
        /*016a*/ 	.short	(.L_69 - .L_68)
.L_68:
        /*016c*/ 	.word	0x00000000
        /*0170*/ 	.short	0x0023
        /*0172*/ 	.short	0x0098
        /*0174*/ 	.byte	0x00, 0xf5, 0x21, 0x00


	//----- nvinfo : EIATTR_KPARAM_INFO
	.align		4
.L_69:
        /*0178*/ 	.byte	0x04, 0x17
        /*017a*/ 	.short	(.L_71 - .L_70)
.L_70:
        /*017c*/ 	.word	0x00000000
        /*0180*/ 	.short	0x0022
        /*0182*/ 	.short	0x0090
        /*0184*/ 	.byte	0x00, 0xf5, 0x21, 0x00


	//----- nvinfo : EIATTR_KPARAM_INFO
	.align		4
.L_71:
        /*0188*/ 	.byte	0x04, 0x17
        /*018a*/ 	.short	(.L_73 - .L_72)
.L_72:
        /*018c*/ 	.word	0x00000000
        /*0190*/ 	.short	0x0021
        /*0192*/ 	.short	0x008c
        /*0194*/ 	.byte	0x00, 0xf0, 0x11, 0x00


	//----- nvinfo : EIATTR_KPARAM_INFO
	.align		4
.L_73:
        /*0198*/ 	.byte	0x04, 0x17
        /*019a*/ 	.short	(.L_75 - .L_74)
.L_74:
        /*019c*/ 	.word	0x00000000
        /*01a0*/ 	.short	0x0020
        /*01a2*/ 	.short	0x0088
        /*01a4*/ 	.byte	0x00, 0xf0, 0x11, 0x00


	//----- nvinfo : EIATTR_KPARAM_INFO
	.align		4
.L_75:
        /*01a8*/ 	.byte	0x04, 0x17
        /*01aa*/ 	.short	(.L_77 - .L_76)
.L_76:
        /*01ac*/ 	.word	0x00000000
        /*01b0*/ 	.short	0x001f
        /*01b2*/ 	.short	0x0084
        /*01b4*/ 	.byte	0x00, 0xf0, 0x11, 0x00


	//----- nvinfo : EIATTR_KPARAM_INFO
	.align		4
.L_77:
        /*01b8*/ 	.byte	0x04, 0x17
        /*01ba*/ 	.short	(.L_79 - .L_78)
.L_78:
        /*01bc*/ 	.word	0x00000000
        /*01c0*/ 	.short	0x001e
        /*01c2*/ 	.short	0x0080
        /*01c4*/ 	.byte	0x00, 0xf0, 0x11, 0x00


	//----- nvinfo : EIATTR_KPARAM_INFO
	.align		4
.L_79:
        /*01c8*/ 	.byte	0x04, 0x17
        /*01ca*/ 	.short	(.L_81 - .L_80)
.L_80:
        /*01cc*/ 	.word	0x00000000
        /*01d0*/ 	.short	0x001d
        /*01d2*/ 	.short	0x007c
        /*01d4*/ 	.byte	0x00, 0xf0, 0x11, 0x00


	//----- nvinfo : EIATTR_KPARAM_INFO
	.align		4
.L_81:
        /*01d8*/ 	.byte	0x04, 0x17
        /*01da*/ 	.short	(.L_83 - .L_82)
.L_82:
        /*01dc*/ 	.word	0x00000000
        /*01e0*/ 	.short	0x001c
        /*01e2*/ 	.short	0x0078
        /*01e4*/ 	.byte	0x00, 0xf0, 0x11, 0x00


	//----- nvinfo : EIATTR_KPARAM_INFO
	.align		4
.L_83:
        /*01e8*/ 	.byte	0x04, 0x17
        /*01ea*/ 	.short	(.L_85 - .L_84)
.L_84:
        /*01ec*/ 	.word	0x00000000
        /*01f0*/ 	.short	0x001b
        /*01f2*/ 	.short	0x0074
        /*01f4*/ 	.byte	0x00, 0xf0, 0x11, 0x00


	//----- nvinfo : EIATTR_KPARAM_INFO
	.align		4
.L_85:
        /*01f8*/ 	.byte	0x04, 0x17
        /*01fa*/ 	.short	(.L_87 - .L_86)
.L_86:
        /*01fc*/ 	.word	0x00000000
        /*0200*/ 	.short	0x001a
        /*0202*/ 	.short	0x0070
        /*0204*/ 	.byte	0x00, 0xf0, 0x11, 0x00


	//----- nvinfo : EIATTR_KPARAM_INFO
	.align		4
.L_87:
        /*0208*/ 	.byte	0x04, 0x17
        /*020a*/ 	.short	(.L_89 - .L_88)
.L_88:
        /*020c*/ 	.word	0x00000000
        /*0210*/ 	.short	0x0019
        /*0212*/ 	.short	0x006c
        /*0214*/ 	.byte	0x00, 0xf0, 0x11, 0x00


	//----- nvinfo : EIATTR_KPARAM_INFO
	.align		4
.L_89:
        /*0218*/ 	.byte	0x04, 0x17
        /*021a*/ 	.short	(.L_91 - .L_90)
.L_90:
        /*021c*/ 	.word	0x00000000
        /*0220*/ 	.short	0x0018
        /*0222*/ 	.short	0x0068
        /*0224*/ 	.byte	0x00, 0xf0, 0x11, 0x00


	//----- nvinfo : EIATTR_KPARAM_INFO
	.align		4
.L_91:
        /*0228*/ 	.byte	0x04, 0x17
        /*022a*/ 	.short	(.L_93 - .L_92)
.L_92:
        /*022c*/ 	.word	0x00000000
        /*0230*/ 	.short	0x0017
        /*0232*/ 	.short	0x0064
        /*0234*/ 	.byte	0x00, 0xf0, 0x11, 0x00


	//----- nvinfo : EIATTR_KPARAM_INFO
	.align		4
.L_93:
        /*0238*/ 	.byte	0x04, 0x17
        /*023a*/ 	.short	(.L_95 - .L_94)
.L_94:
        /*023c*/ 	.word	0x00000000
        /*0240*/ 	.short	0x0016
        /*0242*/ 	.short	0x0060
        /*0244*/ 	.byte	0x00, 0xf0, 0x11, 0x00


	//----- nvinfo : EIATTR_KPARAM_INFO
	.align		4
.L_95:
        /*0248*/ 	.byte	0x04, 0x17
        /*024a*/ 	.short	(.L_97 - .L_96)
.L_96:
        /*024c*/ 	.word	0x00000000
        /*0250*/ 	.short	0x0015
        /*0252*/ 	.short	0x005c
        /*0254*/ 	.byte	0x00, 0xf0, 0x11, 0x00


	//----- nvinfo : EIATTR_KPARAM_INFO
	.align		4
.L_97:
        /*0258*/ 	.byte	0x04, 0x17
        /*025a*/ 	.short	(.L_99 - .L_98)
.L_98:
        /*025c*/ 	.word	0x00000000
        /*0260*/ 	.short	0x0014
        /*0262*/ 	.short	0x0058
        /*0264*/ 	.byte	0x00, 0xf0, 0x11, 0x00


	//----- nvinfo : EIATTR_KPARAM_INFO
	.align		4
.L_99:
        /*0268*/ 	.byte	0x04, 0x17
        /*026a*/ 	.short	(.L_101 - .L_100)
.L_100:
        /*026c*/ 	.word	0x00000000
        /*0270*/ 	.short	0x0013
        /*0272*/ 	.short	0x0054
        /*0274*/ 	.byte	0x00, 0xf0, 0x11, 0x00


	//----- nvinfo : EIATTR_KPARAM_INFO
	.align		4
.L_101:
        /*0278*/ 	.byte	0x04, 0x17
        /*027a*/ 	.short	(.L_103 - .L_102)
.L_102:
        /*027c*/ 	.word	0x00000000
        /*0280*/ 	.short	0x0012
        /*0282*/ 	.short	0x0050
        /*0284*/ 	.byte	0x00, 0xf0, 0x11, 0x00


	//----- nvinfo : EIATTR_KPARAM_INFO
	.align		4
.L_103:
        /*0288*/ 	.byte	0x04, 0x17
        /*028a*/ 	.short	(.L_105 - .L_104)
.L_104:
        /*028c*/ 	.word	0x00000000
        /*0290*/ 	.short	0x0011
        /*0292*/ 	.short	0x004c
        /*0294*/ 	.byte	0x00, 0xf0, 0x11, 0x00


	//----- nvinfo : EIATTR_KPARAM_INFO
	.align		4
.L_105:
        /*0298*/ 	.byte	0x04, 0x17
        /*029a*/ 	.short	(.L_107 - .L_106)
.L_106:
        /*029c*/ 	.word	0x00000000
        /*02a0*/ 	.short	0x0010
        /*02a2*/ 	.short	0x0048
        /*02a4*/ 	.byte	0x00, 0xf0, 0x11, 0x00


	//----- nvinfo : EIATTR_KPARAM_INFO
	.align		4
.L_107:
        /*02a8*/ 	.byte	0x04, 0x17
        /*02aa*/ 	.short	(.L_109 - .L_108)
.L_108:
        /*02ac*/ 	.word	0x00000000
        /*02b0*/ 	.short	0x000f
        /*02b2*/ 	.short	0x0044
        /*02b4*/ 	.byte	0x00, 0xf0, 0x11, 0x00


	//----- nvinfo : EIATTR_KPARAM_INFO
	.align		4
.L_109:
        /*02b8*/ 	.byte	0x04, 0x17
        /*02ba*/ 	.short	(.L_111 - .L_110)
.L_110:
        /*02bc*/ 	.word	0x00000000
        /*02c0*/ 	.short	0x000e
        /*02c2*/ 	.short	0x0040
        /*02c4*/ 	.byte	0x00, 0xf0, 0x11, 0x00


	//----- nvinfo : EIATTR_KPARAM_INFO
	.align		4
.L_111:
        /*02c8*/ 	.byte	0x04, 0x17
        /*02ca*/ 	.short	(.L_113 - .L_112)
.L_112:
        /*02cc*/ 	.word	0x00000000
        /*02d0*/ 	.short	0x000d
        /*02d2*/ 	.short	0x003c
        /*02d4*/ 	.byte	0x00, 0xf0, 0x11, 0x00


	//----- nvinfo : EIATTR_KPARAM_INFO
	.align		4
.L_113:
        /*02d8*/ 	.byte	0x04, 0x17
        /*02da*/ 	.short	(.L_115 - .L_114)
.L_114:
        /*02dc*/ 	.word	0x00000000
        /*02e0*/ 	.short	0x000c
        /*02e2*/ 	.short	0x0038
        /*02e4*/ 	.byte	0x00, 0xf0, 0x11, 0x00


	//----- nvinfo : EIATTR_KPARAM_INFO
	.align		4
.L_115:
        /*02e8*/ 	.byte	0x04, 0x17
        /*02ea*/ 	.short	(.L_117 - .L_116)
.L_116:
        /*02ec*/ 	.word	0x00000000
        /*02f0*/ 	.short	0x000b
        /*02f2*/ 	.short	0x0034
        /*02f4*/ 	.byte	0x00, 0xf0, 0x11, 0x00


	//----- nvinfo : EIATTR_KPARAM_INFO
	.align		4
.L_117:
        /*02f8*/ 	.byte	0x04, 0x17
        /*02fa*/ 	.short	(.L_119 - .L_118)
.L_118:
        /*02fc*/ 	.word	0x00000000
        /*0300*/ 	.short	0x000a
        /*0302*/ 	.short	0x0030
        /*0304*/ 	.byte	0x00, 0xf0, 0x11, 0x00


	//----- nvinfo : EIATTR_KPARAM_INFO
	.align		4
.L_119:
        /*0308*/ 	.byte	0x04, 0x17
        /*030a*/ 	.short	(.L_121 - .L_120)
.L_120:
        /*030c*/ 	.word	0x00000000
        /*0310*/ 	.short	0x0009
        /*0312*/ 	.short	0x0028
        /*0314*/ 	.byte	0x00, 0xf0, 0x21, 0x00


	//----- nvinfo : EIATTR_KPARAM_INFO
	.align		4
.L_121:
        /*0318*/ 	.byte	0x04, 0x17
        /*031a*/ 	.short	(.L_123 - .L_122)
.L_122:
        /*031c*/ 	.word	0x00000000
        /*0320*/ 	.short	0x0008
        /*0322*/ 	.short	0x0024
        /*0324*/ 	.byte	0x00, 0xf0, 0x11, 0x00


	//----- nvinfo : EIATTR_KPARAM_INFO
	.align		4
.L_123:
        /*0328*/ 	.byte	0x04, 0x17
        /*032a*/ 	.short	(.L_125 - .L_124)
.L_124:
        /*032c*/ 	.word	0x00000000
        /*0330*/ 	.short	0x0007
        /*0332*/ 	.short	0x0020
        /*0334*/ 	.byte	0x00, 0xf0, 0x11, 0x00


	//----- nvinfo : EIATTR_KPARAM_INFO
	.align		4
.L_125:
        /*0338*/ 	.byte	0x04, 0x17
        /*033a*/ 	.short	(.L_127 - .L_126)
.L_126:
        /*033c*/ 	.word	0x00000000
        /*0340*/ 	.short	0x0006
        /*0342*/ 	.short	0x001c
        /*0344*/ 	.byte	0x00, 0xf0, 0x11, 0x00


	//----- nvinfo : EIATTR_KPARAM_INFO
	.align		4
.L_127:
        /*0348*/ 	.byte	0x04, 0x17
        /*034a*/ 	.short	(.L_129 - .L_128)
.L_128:
        /*034c*/ 	.word	0x00000000
        /*0350*/ 	.short	0x0005
        /*0352*/ 	.short	0x0018
        /*0354*/ 	.byte	0x00, 0xf0, 0x11, 0x00


	//----- nvinfo : EIATTR_KPARAM_INFO
	.align		4
.L_129:
        /*0358*/ 	.byte	0x04, 0x17
        /*035a*/ 	.short	(.L_131 - .L_130)
.L_130:
        /*035c*/ 	.word	0x00000000
        /*0360*/ 	.short	0x0004
        /*0362*/ 	.short	0x0014
        /*0364*/ 	.byte	0x00, 0xf0, 0x11, 0x00


	//----- nvinfo : EIATTR_KPARAM_INFO
	.align		4
.L_131:
        /*0368*/ 	.byte	0x04, 0x17
        /*036a*/ 	.short	(.L_133 - .L_132)
.L_132:
        /*036c*/ 	.word	0x00000000
        /*0370*/ 	.short	0x0003
        /*0372*/ 	.short	0x0010
        /*0374*/ 	.byte	0x00, 0xf0, 0x11, 0x00


	//----- nvinfo : EIATTR_KPARAM_INFO
	.align		4
.L_133:
        /*0378*/ 	.byte	0x04, 0x17
        /*037a*/ 	.short	(.L_135 - .L_134)
.L_134:
        /*037c*/ 	.word	0x00000000
        /*0380*/ 	.short	0x0002
        /*0382*/ 	.short	0x000c
        /*0384*/ 	.byte	0x00, 0xf0, 0x11, 0x00


	//----- nvinfo : EIATTR_KPARAM_INFO
	.align		4
.L_135:
        /*0388*/ 	.byte	0x04, 0x17
        /*038a*/ 	.short	(.L_137 - .L_136)
.L_136:
        /*038c*/ 	.word	0x00000000
        /*0390*/ 	.short	0x0001
        /*0392*/ 	.short	0x0008
        /*0394*/ 	.byte	0x00, 0xf0, 0x11, 0x00


	//----- nvinfo : EIATTR_KPARAM_INFO
	.align		4
.L_137:
        /*0398*/ 	.byte	0x04, 0x17
        /*039a*/ 	.short	(.L_139 - .L_138)
.L_138:
        /*039c*/ 	.word	0x00000000
        /*03a0*/ 	.short	0x0000
        /*03a2*/ 	.short	0x0000
        /*03a4*/ 	.byte	0x00, 0xf5, 0x21, 0x00


	//----- nvinfo : EIATTR_SPARSE_MMA_MASK
	.align		4
.L_139:
        /*03a8*/ 	.byte	0x03, 0x50
        /*03aa*/ 	.short	0x0000


	//----- nvinfo : EIATTR_MAXREG_COUNT
	.align		4
        /*03ac*/ 	.byte	0x03, 0x1b
        /*03ae*/ 	.short	0x00ff


	//----- nvinfo : EIATTR_MERCURY_ISA_VERSION
	.align		4
        /*03b0*/ 	.byte	0x03, 0x5f
        /*03b2*/ 	.short	0x0101


	//----- nvinfo : EIATTR_VRC_CTA_INIT_COUNT
	.align		4
        /*03b4*/ 	.byte	0x02, 0x4a
	.zero		1
	.zero		1


	//----- nvinfo : EIATTR_EXIT_INSTR_OFFSETS
	.align		4
        /*03b8*/ 	.byte	0x04, 0x1c
        /*03ba*/ 	.short	(.L_141 - .L_140)


	//   ....[0]....
.L_140:
        /*03bc*/ 	.word	0x00000070


	//   ....[1]....
        /*03c0*/ 	.word	0x000008f0


	//   ....[2]....
        /*03c4*/ 	.word	0x00000940


	//   ....[3]....
        /*03c8*/ 	.word	0x00002490


	//   ....[4]....
        /*03cc*/ 	.word	0x00002a80


	//   ....[5]....
        /*03d0*/ 	.word	0x00002d60


	//   ....[6]....
        /*03d4*/ 	.word	0x00002ef0


	//   ....[7]....
        /*03d8*/ 	.word	0x00002fc0


	//----- nvinfo : EIATTR_INDIRECT_BRANCH_TARGETS
	.align		4
.L_141:
        /*03dc*/ 	.byte	0x04, 0x34
        /*03de*/ 	.short	(.L_143 - .L_142)


	//   ....[0]....
.L_142:
        /*03e0*/ 	.word	.L_x_36@srel
        /*03e4*/ 	.short	0x0
        /*03e6*/ 	.short	0x0
        /*03e8*/ 	.word	0x3
        /*03ec*/ 	.word	.L_x_37@srel
        /*03f0*/ 	.word	.L_x_38@srel
        /*03f4*/ 	.word	.L_x_39@srel


	//   ....[1]....
        /*03f8*/ 	.word	.L_x_40@srel
        /*03fc*/ 	.short	0x0
        /*03fe*/ 	.short	0x0
        /*0400*/ 	.word	0x3
        /*0404*/ 	.word	.L_x_41@srel
        /*0408*/ 	.word	.L_x_42@srel
        /*040c*/ 	.word	.L_x_43@srel


	//----- nvinfo : EIATTR_CRS_STACK_SIZE
	.align		4
.L_143:
        /*0410*/ 	.byte	0x04, 0x1e
        /*0412*/ 	.short	(.L_145 - .L_144)
.L_144:
        /*0414*/ 	.word	0x00000000


	//----- nvinfo : EIATTR_CBANK_PARAM_SIZE
	.align		4
.L_145:
        /*0418*/ 	.byte	0x03, 0x19
        /*041a*/ 	.short	0x0144


	//----- nvinfo : EIATTR_PARAM_CBANK
	.align		4
        /*041c*/ 	.byte	0x04, 0x0a
        /*041e*/ 	.short	(.L_147 - .L_146)
	.align		4
.L_146:
        /*0420*/ 	.word	index@(.nv.constant0._Z27imqqtu_dirichlet_gpu_kernelPdiiiiiiiidiiiiiiiiiiiiiiiiiiiiiiiiPcPiS_S_S_S_S_S_S_S_S_S_S_S_S0_S_S_S_S_idiii)
        /*0424*/ 	.short	0x0380
        /*0426*/ 	.short	0x0144


	//----- nvinfo : EIATTR_SW_WAR
	.align		4
.L_147:
        /*0428*/ 	.byte	0x04, 0x36
        /*042a*/ 	.short	(.L_149 - .L_148)
.L_148:
        /*042c*/ 	.word	0x00000008
.L_149:


//--------------------- .nv.info._Z17imqqtu_gpu_kernelPdiiiiii --------------------------
	.section	.nv.info._Z17imqqtu_gpu_kernelPdiiiiii,"",@"SHT_CUDA_INFO"
	.sectionflags	@""
	.align	4


	//----- nvinfo : EIATTR_CUDA_API_VERSION
	.align		4
        /*0000*/ 	.byte	0x04, 0x37
        /*0002*/ 	.short	(.L_151 - .L_150)
.L_150:
        /*0004*/ 	.word	0x00000082


	//----- nvinfo : EIATTR_KPARAM_INFO
	.align		4
.L_151:
        /*0008*/ 	.byte	0x04, 0x17
        /*000a*/ 	.short	(.L_153 - .L_152)
.L_152:
        /*000c*/ 	.word	0x00000000
        /*0010*/ 	.short	0x0006
        /*0012*/ 	.short	0x001c
        /*0014*/ 	.byte	0x00, 0xf0, 0x11, 0x00


	//----- nvinfo : EIATTR_KPARAM_INFO
	.align		4
.L_153:
        /*0018*/ 	.byte	0x04, 0x17
        /*001a*/ 	.short	(.L_155 - .L_154)
.L_154:
        /*001c*/ 	.word	0x00000000
        /*0020*/ 	.short	0x0005
        /*0022*/ 	.short	0x0018
        /*0024*/ 	.byte	0x00, 0xf0, 0x11, 0x00


	//----- nvinfo : EIATTR_KPARAM_INFO
	.align		4
.L_155:
        /*0028*/ 	.byte	0x04, 0x17
        /*002a*/ 	.short	(.L_157 - .L_156)
.L_156:
        /*002c*/ 	.word	0x00000000
        /*0030*/ 	.short	0x0004
        /*0032*/ 	.short	0x0014
        /*0034*/ 	.byte	0x00, 0xf0, 0x11, 0x00


	//----- nvinfo : EIATTR_KPARAM_INFO
	.align		4
.L_157:
        /*0038*/ 	.byte	0x04, 0x17
        /*003a*/ 	.short	(.L_159 - .L_158)
.L_158:
        /*003c*/ 	.word	0x00000000
        /*0040*/ 	.short	0x0003
        /*0042*/ 	.short	0x0010
        /*0044*/ 	.byte	0x00, 0xf0, 0x11, 0x00


	//----- nvinfo : EIATTR_KPARAM_INFO
	.align		4
.L_159:
        /*0048*/ 	.byte	0x04, 0x17
        /*004a*/ 	.short	(.L_161 - .L_160)
.L_160:
        /*004c*/ 	.word	0x00000000
        /*0050*/ 	.short	0x0002
        /*0052*/ 	.short	0x000c
        /*0054*/ 	.byte	0x00, 0xf0, 0x11, 0x00


	//----- nvinfo : EIATTR_KPARAM_INFO
	.align		4
.L_161:
        /*0058*/ 	.byte	0x04, 0x17
        /*005a*/ 	.short	(.L_163 - .L_162)
.L_162:
        /*005c*/ 	.word	0x00000000
        /*0060*/ 	.short	0x0001
        /*0062*/ 	.short	0x0008
        /*0064*/ 	.byte	0x00, 0xf0, 0x11, 0x00


	//----- nvinfo : EIATTR_KPARAM_INFO
	.align		4
.L_163:
        /*0068*/ 	.byte	0x04, 0x17
        /*006a*/ 	.short	(.L_165 - .L_164)
.L_164:
        /*006c*/ 	.word	0x00000000
        /*0070*/ 	.short	0x0000
        /*0072*/ 	.short	0x0000
        /*0074*/ 	.byte	0x00, 0xf5, 0x21, 0x00


	//----- nvinfo : EIATTR_SPARSE_MMA_MASK
	.align		4
.L_165:
        /*0078*/ 	.byte	0x03, 0x50
        /*007a*/ 	.short	0x0000


	//----- nvinfo : EIATTR_MAXREG_COUNT
	.align		4
        /*007c*/ 	.byte	0x03, 0x1b
        /*007e*/ 	.short	0x00ff


	//----- nvinfo : EIATTR_MERCURY_ISA_VERSION
	.align		4
        /*0080*/ 	.byte	0x03, 0x5f
        /*0082*/ 	.short	0x0101


	//----- nvinfo : EIATTR_VRC_CTA_INIT_COUNT
	.align		4
        /*0084*/ 	.byte	0x02, 0x4a
	.zero		1
	.zero		1


	//----- nvinfo : EIATTR_EXIT_INSTR_OFFSETS
	.align		4
        /*0088*/ 	.byte	0x04, 0x1c
        /*008a*/ 	.short	(.L_167 - .L_166)


	//   ....[0]....
.L_166:
        /*008c*/ 	.word	0x00000070


	//   ....[1]....
        /*0090*/ 	.word	0x000001b0


	//----- nvinfo : EIATTR_CBANK_PARAM_SIZE
	.align		4
.L_167:
        /*0094*/ 	.byte	0x03, 0x19
        /*0096*/ 	.short	0x0020


	//----- nvinfo : EIATTR_PARAM_CBANK
	.align		4
        /*0098*/ 	.byte	0x04, 0x0a
        /*009a*/ 	.short	(.L_169 - .L_168)
	.align		4
.L_168:
        /*009c*/ 	.word	index@(.nv.constant0._Z17imqqtu_gpu_kernelPdiiiiii)
        /*00a0*/ 	.short	0x0380
        /*00a2*/ 	.short	0x0020


	//----- nvinfo : EIATTR_SW_WAR
	.align		4
.L_169:
        /*00a4*/ 	.byte	0x04, 0x36
        /*00a6*/ 	.short	(.L_171 - .L_170)
.L_170:
        /*00a8*/ 	.word	0x00000008
.L_171:


//--------------------- .nv.info._Z34compute_transport_props_gpu_kernelPdS_S_S_iiiiiiiiiiS_iS_iiiPiS_S_S_S_iiS_dS_S_S_iPciiS_iiddddS0_S_iiii --------------------------
	.section	.nv.info._Z34compute_transport_props_gpu_kernelPdS_S_S_iiiiiiiiiiS_iS_iiiPiS_S_S_S_iiS_dS_S_S_iPciiS_iiddddS0_S_iiii,"",@"SHT_CUDA_INFO"
	.sectionflags	@""
	.align	4


	//----- nvinfo : EIATTR_CUDA_API_VERSION
	.align		4
        /*0000*/ 	.byte	0x04, 0x37
        /*0002*/ 	.short	(.L_173 - .L_172)
.L_172:
        /*0004*/ 	.word	0x00000082


	//----- nvinfo : EIATTR_KPARAM_INFO
	.align		4
.L_173:
        /*0008*/ 	.byte	0x04, 0x17
        /*000a*/ 	.short	(.L_175 - .L_174)
.L_174:
        /*000c*/ 	.word	0x00000000
        /*0010*/ 	.short	0x0030
        /*0012*/ 	.short	0x012c
        /*0014*/ 	.byte	0x00, 0xf0, 0x11, 0x00


	//----- nvinfo : EIATTR_KPARAM_INFO
	.align		4
.L_175:
        /*0018*/ 	.byte	0x04, 0x17
        /*001a*/ 	.short	(.L_177 - .L_176)
.L_176:
        /*001c*/ 	.word	0x00000000
        /*0020*/ 	.short	0x002f
        /*0022*/ 	.short	0x0128
        /*0024*/ 	.byte	0x00, 0xf0, 0x11, 0x00


	//----- nvinfo : EIATTR_KPARAM_INFO
	.align		4
.L_177:
        /*0028*/ 	.byte	0x04, 0x17
        /*002a*/ 	.short	(.L_179 - .L_178)
.L_178:
        /*002c*/ 	.word	0x00000000
        /*0030*/ 	.short	0x002e
        /*0032*/ 	.short	0x0124
        /*0034*/ 	.byte	0x00, 0xf0, 0x11, 0x00


	//----- nvinfo : EIATTR_KPARAM_INFO
	.align		4
.L_179:
        /*0038*/ 	.byte	0x04, 0x17
        /*003a*/ 	.short	(.L_181 - .L_180)
.L_180:
        /*003c*/ 	.word	0x00000000
        /*0040*/ 	.short	0x002d
        /*0042*/ 	.short	0x0120
        /*0044*/ 	.byte	0x00, 0xf0, 0x11, 0x00


	//----- nvinfo : EIATTR_KPARAM_INFO
	.align		4
.L_181:
        /*0048*/ 	.byte	0x04, 0x17
        /*004a*/ 	.short	(.L_183 - .L_182)
.L_182:
        /*004c*/ 	.word	0x00000000
        /*0050*/ 	.short	0x002c
        /*0052*/ 	.short	0x0118
        /*0054*/ 	.byte	0x00, 0xf5, 0x21, 0x00


	//----- nvinfo : EIATTR_KPARAM_INFO
	.align		4
.L_183:
        /*0058*/ 	.byte	0x04, 0x17
        /*005a*/ 	.short	(.L_185 - .L_184)
.L_184:
        /*005c*/ 	.word	0x00000000
        /*0060*/ 	.short	0x002b
        /*0062*/ 	.short	0x0110
        /*0064*/ 	.byte	0x00, 0xf5, 0x21, 0x00


	//----- nvinfo : EIATTR_KPARAM_INFO
	.align		4
.L_185:
        /*0068*/ 	.byte	0x04, 0x17
        /*006a*/ 	.short	(.L_187 - .L_186)
.L_186:
        /*006c*/ 	.word	0x00000000
        /*0070*/ 	.short	0x002a
        /*0072*/ 	.short	0x0108
        /*0074*/ 	.byte	0x00, 0xf0, 0x21, 0x00


	//----- nvinfo : EIATTR_KPARAM_INFO
	.align		4
.L_187:
        /*0078*/ 	.byte	0x04, 0x17
        /*007a*/ 	.short	(.L_189 - .L_188)
.L_188:
        /*007c*/ 	.word	0x00000000
        /*0080*/ 	.short	0x0029
        /*0082*/ 	.short	0x0100
        /*0084*/ 	.byte	0x00, 0xf0, 0x21, 0x00


	//----- nvinfo : EIATTR_KPARAM_INFO
	.align		4
.L_189:
        /*0088*/ 	.byte	0x04, 0x17
        /*008a*/ 	.short	(.L_191 - .L_190)
.L_190:
        /*008c*/ 	.word	0x00000000
        /*0090*/ 	.short	0x0028
        /*0092*/ 	.short	0x00f8
        /*0094*/ 	.byte	0x00, 0xf0, 0x21, 0x00


	//----- nvinfo : EIATTR_KPARAM_INFO
	.align		4
.L_191:
        /*0098*/ 	.byte	0x04, 0x17
        /*009a*/ 	.short	(.L_193 - .L_192)
.L_192:
        /*009c*/ 	.word	0x00000000
        /*00a0*/ 	.short	0x0027
        /*00a2*/ 	.short	0x00f0
        /*00a4*/ 	.byte	0x00, 0xf0, 0x21, 0x00


	//----- nvinfo : EIATTR_KPARAM_INFO
	.align		4
.L_193:
        /*00a8*/ 	.byte	0x04, 0x17
        /*00aa*/ 	.short	(.L_195 - .L_194)
.L_194:
        /*00ac*/ 	.word	0x00000000
        /*00b0*/ 	.short	0x0026
        /*00b2*/ 	.short	0x00ec
        /*00b4*/ 	.byte	0x00, 0xf0, 0x11, 0x00


	//----- nvinfo : EIATTR_KPARAM_INFO
	.align		4
.L_195:
        /*00b8*/ 	.byte	0x04, 0x17
        /*00ba*/ 	.short	(.L_197 - .L_196)
.L_196:
        /*00bc*/ 	.word	0x00000000
        /*00c0*/ 	.short	0x0025
        /*00c2*/ 	.short	0x00e8
        /*00c4*/ 	.byte	0x00, 0xf0, 0x11, 0x00


	//----- nvinfo : EIATTR_KPARAM_INFO
	.align		4
.L_197:
        /*00c8*/ 	.byte	0x04, 0x17
        /*00ca*/ 	.short	(.L_199 - .L_198)
.L_198:
        /*00cc*/ 	.word	0x00000000
        /*00d0*/ 	.short	0x0024
        /*00d2*/ 	.short	0x00e0
        /*00d4*/ 	.byte	0x00, 0xf5, 0x21, 0x00


	//----- nvinfo : EIATTR_KPARAM_INFO
	.align		4
.L_199:
        /*00d8*/ 	.byte	0x04, 0x17
        /*00da*/ 	.short	(.L_201 - .L_200)
.L_200:
        /*00dc*/ 	.word	0x00000000
        /*00e0*/ 	.short	0x0023
        /*00e2*/ 	.short	0x00dc
        /*00e4*/ 	.byte	0x00, 0xf0, 0x11, 0x00


	//----- nvinfo : EIATTR_KPARAM_INFO
	.align		4
.L_201:
        /*00e8*/ 	.byte	0x04, 0x17
        /*00ea*/ 	.short	(.L_203 - .L_202)
.L_202:
        /*00ec*/ 	.word	0x00000000
        /*00f0*/ 	.short	0x0022
        /*00f2*/ 	.short	0x00d8
        /*00f4*/ 	.byte	0x00, 0xf0, 0x11, 0x00


	//----- nvinfo : EIATTR_KPARAM_INFO
	.align		4
.L_203:
        /*00f8*/ 	.byte	0x04, 0x17
        /*00fa*/ 	.short	(.L_205 - .L_204)
.L_204:
        /*00fc*/ 	.word	0x00000000
        /*0100*/ 	.short	0x0021
        /*0102*/ 	.short	0x00d0
        /*0104*/ 	.byte	0x00, 0xf5, 0x21, 0x00


	//----- nvinfo : EIATTR_KPARAM_INFO
	.align		4
.L_205:
        /*0108*/ 	.byte	0x04, 0x17
        /*010a*/ 	.short	(.L_207 - .L_206)
.L_206:
        /*010c*/ 	.word	0x00000000
        /*0110*/ 	.short	0x0020
        /*0112*/ 	.short	0x00c8
        /*0114*/ 	.byte	0x00, 0xf0, 0x11, 0x00


	//----- nvinfo : EIATTR_KPARAM_INFO
	.align		4
.L_207:
        /*0118*/ 	.byte	0x04, 0x17
        /*011a*/ 	.short	(.L_209 - .L_208)
.L_208:
        /*011c*/ 	.word	0x00000000
        /*0120*/ 	.short	0x001f
        /*0122*/ 	.short	0x00c0
        /*0124*/ 	.byte	0x00, 0xf5, 0x21, 0x00


	//----- nvinfo : EIATTR_KPARAM_INFO
	.align		4
.L_209:
        /*0128*/ 	.byte	0x04, 0x17
        /*012a*/ 	.short	(.L_211 - .L_210)
.L_210:
        /*012c*/ 	.word	0x00000000
        /*0130*/ 	.short	0x001e
        /*0132*/ 	.short	0x00b8
        /*0134*/ 	.byte	0x00, 0xf5, 0x21, 0x00


	//----- nvinfo : EIATTR_KPARAM_INFO
	.align		4
.L_211:
        /*0138*/ 	.byte	0x04, 0x17
        /*013a*/ 	.short	(.L_213 - .L_212)
.L_212:
        /*013c*/ 	.word	0x00000000
        /*0140*/ 	.short	0x001d
        /*0142*/ 	.short	0x00b0
        /*0144*/ 	.byte	0x00, 0xf5, 0x21, 0x00


	//----- nvinfo : EIATTR_KPARAM_INFO
	.align		4
.L_213:
        /*0148*/ 	.byte	0x04, 0x17
        /*014a*/ 	.short	(.L_215 - .L_214)
.L_214:
        /*014c*/ 	.word	0x00000000
        /*0150*/ 	.short	0x001c
        /*0152*/ 	.short	0x00a8
        /*0154*/ 	.byte	0x00, 0xf0, 0x21, 0x00


	//----- nvinfo : EIATTR_KPARAM_INFO
	.align		4
.L_215:
        /*0158*/ 	.byte	0x04, 0x17
        /*015a*/ 	.short	(.L_217 - .L_216)
.L_216:
        /*015c*/ 	.word	0x00000000
        /*0160*/ 	.short	0x001b
        /*0162*/ 	.short	0x00a0
        /*0164*/ 	.byte	0x00, 0xf5, 0x21, 0x00


	//----- nvinfo : EIATTR_KPARAM_INFO
	.align		4
.L_217:
        /*0168*/ 	.byte	0x04, 0x17
        /*016a*/ 	.short	(.L_219 - .L_218)
.L_218:
        /*016c*/ 	.word	0x00000000
        /*0170*/ 	.short	0x001a
        /*0172*/ 	.short	0x009c
        /*0174*/ 	.byte	0x00, 0xf0, 0x11, 0x00


	//----- nvinfo : EIATTR_KPARAM_INFO
	.align		4
.L_219:
        /*0178*/ 	.byte	0x04, 0x17
        /*017a*/ 	.short	(.L_221 - .L_220)
.L_220:
        /*017c*/ 	.word	0x00000000
        /*0180*/ 	.short	0x0019
        /*0182*/ 	.short	0x0098
        /*0184*/ 	.byte	0x00, 0xf0, 0x11, 0x00


	//----- nvinfo : EIATTR_KPARAM_INFO
	.align		4
.L_221:
        /*0188*/ 	.byte	0x04, 0x17
        /*018a*/ 	.short	(.L_223 - .L_222)
.L_222:
        /*018c*/ 	.word	0x00000000
        /*0190*/ 	.short	0x0018
        /*0192*/ 	.short	0x0090
        /*0194*/ 	.byte	0x00, 0xf5, 0x21, 0x00


	//----- nvinfo : EIATTR_KPARAM_INFO
	.align		4
.L_223:
        /*0198*/ 	.byte	0x04, 0x17
        /*019a*/ 	.short	(.L_225 - .L_224)
.L_224:
        /*019c*/ 	.word	0x00000000
        /*01a0*/ 	.short	0x0017
        /*01a2*/ 	.short	0x0088
        /*01a4*/ 	.byte	0x00, 0xf5, 0x21, 0x00


	//----- nvinfo : EIATTR_KPARAM_INFO
	.align		4
.L_225:
        /*01a8*/ 	.byte	0x04, 0x17
        /*01aa*/ 	.short	(.L_227 - .L_226)
.L_226:
        /*01ac*/ 	.word	0x00000000
        /*01b0*/ 	.short	0x0016
        /*01b2*/ 	.short	0x0080
        /*01b4*/ 	.byte	0x00, 0xf5, 0x21, 0x00


	//----- nvinfo : EIATTR_KPARAM_INFO
	.align		4
.L_227:
        /*01b8*/ 	.byte	0x04, 0x17
        /*01ba*/ 	.short	(.L_229 - .L_228)
.L_228:
        /*01bc*/ 	.word	0x00000000
        /*01c0*/ 	.short	0x0015
        /*01c2*/ 	.short	0x0078
        /*01c4*/ 	.byte	0x00, 0xf5, 0x21, 0x00


	//----- nvinfo : EIATTR_KPARAM_INFO
	.align		4
.L_229:
        /*01c8*/ 	.byte	0x04, 0x17
        /*01ca*/ 	.short	(.L_231 - .L_230)
.L_230:
        /*01cc*/ 	.word	0x00000000
        /*01d0*/ 	.short	0x0014
        /*01d2*/ 	.short	0x0070
        /*01d4*/ 	.byte	0x00, 0xf5, 0x21, 0x00


	//----- nvinfo : EIATTR_KPARAM_INFO
	.align		4
.L_231:
        /*01d8*/ 	.byte	0x04, 0x17
        /*01da*/ 	.short	(.L_233 - .L_232)
.L_232:
        /*01dc*/ 	.word	0x00000000
        /*01e0*/ 	.short	0x0013
        /*01e2*/ 	.short	0x0068
        /*01e4*/ 	.byte	0x00, 0xf0, 0x11, 0x00


	//----- nvinfo : EIATTR_KPARAM_INFO
	.align		4
.L_233:
        /*01e8*/ 	.byte	0x04, 0x17
        /*01ea*/ 	.short	(.L_235 - .L_234)
.L_234:
        /*01ec*/ 	.word	0x00000000
        /*01f0*/ 	.short	0x0012
        /*01f2*/ 	.short	0x0064
        /*01f4*/ 	.byte	0x00, 0xf0, 0x11, 0x00


	//----- nvinfo : EIATTR_KPARAM_INFO
	.align		4
.L_235:
        /*01f8*/ 	.byte	0x04, 0x17
        /*01fa*/ 	.short	(.L_237 - .L_236)
.L_236:
        /*01fc*/ 	.word	0x00000000
        /*0200*/ 	.short	0x0011
        /*0202*/ 	.short	0x0060
        /*0204*/ 	.byte	0x00, 0xf0, 0x11, 0x00


	//----- nvinfo : EIATTR_KPARAM_INFO
	.align		4
.L_237:
        /*0208*/ 	.byte	0x04, 0x17
        /*020a*/ 	.short	(.L_239 - .L_238)
.L_238:
        /*020c*/ 	.word	0x00000000
        /*0210*/ 	.short	0x0010
        /*0212*/ 	.short	0x0058
        /*0214*/ 	.byte	0x00, 0xf5, 0x21, 0x00


	//----- nvinfo : EIATTR_KPARAM_INFO
	.align		4
.L_239:
        /*0218*/ 	.byte	0x04, 0x17
        /*021a*/ 	.short	(.L_241 - .L_240)
.L_240:
        /*021c*/ 	.word	0x00000000
        /*0220*/ 	.short	0x000f
        /*0222*/ 	.short	0x0050
        /*0224*/ 	.byte	0x00, 0xf0, 0x11, 0x00


	//----- nvinfo : EIATTR_KPARAM_INFO
	.align		4
.L_241:
        /*0228*/ 	.byte	0x04, 0x17
        /*022a*/ 	.short	(.L_243 - .L_242)
.L_242:
        /*022c*/ 	.word	0x00000000
        /*0230*/ 	.short	0x000e
        /*0232*/ 	.short	0x0048
        /*0234*/ 	.byte	0x00, 0xf5, 0x21, 0x00


	//----- nvinfo : EIATTR_KPARAM_INFO
	.align		4
.L_243:
        /*0238*/ 	.byte	0x04, 0x17
        /*023a*/ 	.short	(.L_245 - .L_244)
.L_244:
        /*023c*/ 	.word	0x00000000
        /*0240*/ 	.short	0x000d
        /*0242*/ 	.short	0x0044
        /*0244*/ 	.byte	0x00, 0xf0, 0x11, 0x00


	//----- nvinfo : EIATTR_KPARAM_INFO
	.align		4
.L_245:
        /*0248*/ 	.byte	0x04, 0x17
        /*024a*/ 	.short	(.L_247 - .L_246)
.L_246:
        /*024c*/ 	.word	0x00000000
        /*0250*/ 	.short	0x000c
        /*0252*/ 	.short	0x0040
        /*0254*/ 	.byte	0x00, 0xf0, 0x11, 0x00


	//----- nvinfo : EIATTR_KPARAM_INFO
	.align		4
.L_247:
        /*0258*/ 	.byte	0x04, 0x17
        /*025a*/ 	.short	(.L_249 - .L_248)
.L_248:
        /*025c*/ 	.word	0x00000000
        /*0260*/ 	.short	0x000b
        /*0262*/ 	.short	0x003c
        /*0264*/ 	.byte	0x00, 0xf0, 0x11, 0x00


	//----- nvinfo : EIATTR_KPARAM_INFO
	.align		4
.L_249:
        /*0268*/ 	.byte	0x04, 0x17
        /*026a*/ 	.short	(.L_251 - .L_250)
.L_250:
        /*026c*/ 	.word	0x00000000
        /*0270*/ 	.short	0x000a
        /*0272*/ 	.short	0x0038
        /*0274*/ 	.byte	0x00, 0xf0, 0x11, 0x00


	//----- nvinfo : EIATTR_KPARAM_INFO
	.align		4
.L_251:
        /*0278*/ 	.byte	0x04, 0x17
        /*027a*/ 	.short	(.L_253 - .L_252)
.L_252:
        /*027c*/ 	.word	0x00000000
        /*0280*/ 	.short	0x0009
        /*0282*/ 	.short	0x0034
        /*0284*/ 	.byte	0x00, 0xf0, 0x11, 0x00


	//----- nvinfo : EIATTR_KPARAM_INFO
	.align		4
.L_253:
        /*0288*/ 	.byte	0x04, 0x17
        /*028a*/ 	.short	(.L_255 - .L_254)
.L_254:
        /*028c*/ 	.word	0x00000000
        /*0290*/ 	.short	0x0008
        /*0292*/ 	.short	0x0030
        /*0294*/ 	.byte	0x00, 0xf0, 0x11, 0x00


	//----- nvinfo : EIATTR_KPARAM_INFO
	.align		4
.L_255:
        /*0298*/ 	.byte	0x04, 0x17
        /*029a*/ 	.short	(.L_257 - .L_256)
.L_256:
        /*029c*/ 	.word	0x00000000
        /*02a0*/ 	.short	0x0007
        /*02a2*/ 	.short	0x002c
        /*02a4*/ 	.byte	0x00, 0xf0, 0x11, 0x00


	//----- nvinfo : EIATTR_KPARAM_INFO
	.align		4
.L_257:
        /*02a8*/ 	.byte	0x04, 0x17
        /*02aa*/ 	.short	(.L_259 - .L_258)
.L_258:
        /*02ac*/ 	.word	0x00000000
        /*02b0*/ 	.short	0x0006
        /*02b2*/ 	.short	0x0028
        /*02b4*/ 	.byte	0x00, 0xf0, 0x11, 0x00


	//----- nvinfo : EIATTR_KPARAM_INFO
	.align		4
.L_259:
        /*02b8*/ 	.byte	0x04, 0x17
        /*02ba*/ 	.short	(.L_261 - .L_260)
.L_260:
        /*02bc*/ 	.word	0x00000000
        /*02c0*/ 	.short	0x0005
        /*02c2*/ 	.short	0x0024
        /*02c4*/ 	.byte	0x00, 0xf0, 0x11, 0x00


	//----- nvinfo : EIATTR_KPARAM_INFO
	.align		4
.L_261:
        /*02c8*/ 	.byte	0x04, 0x17
        /*02ca*/ 	.short	(.L_263 - .L_262)
.L_262:
        /*02cc*/ 	.word	0x00000000
        /*02d0*/ 	.short	0x0004
        /*02d2*/ 	.short	0x0020
        /*02d4*/ 	.byte	0x00, 0xf0, 0x11, 0x00


	//----- nvinfo : EIATTR_KPARAM_INFO
	.align		4
.L_263:
        /*02d8*/ 	.byte	0x04, 0x17
        /*02da*/ 	.short	(.L_265 - .L_264)
.L_264:
        /*02dc*/ 	.word	0x00000000
        /*02e0*/ 	.short	0x0003
        /*02e2*/ 	.short	0x0018
        /*02e4*/ 	.byte	0x00, 0xf5, 0x21, 0x00


	//----- nvinfo : EIATTR_KPARAM_INFO
	.align		4
.L_265:
        /*02e8*/ 	.byte	0x04, 0x17
        /*02ea*/ 	.short	(.L_267 - .L_266)
.L_266:
        /*02ec*/ 	.word	0x00000000
        /*02f0*/ 	.short	0x0002
        /*02f2*/ 	.short	0x0010
        /*02f4*/ 	.byte	0x00, 0xf5, 0x21, 0x00


	//----- nvinfo : EIATTR_KPARAM_INFO
	.align		4
.L_267:
        /*02f8*/ 	.byte	0x04, 0x17
        /*02fa*/ 	.short	(.L_269 - .L_268)
.L_268:
        /*02fc*/ 	.word	0x00000000
        /*0300*/ 	.short	0x0001
        /*0302*/ 	.short	0x0008
        /*0304*/ 	.byte	0x00, 0xf5, 0x21, 0x00


	//----- nvinfo : EIATTR_KPARAM_INFO
	.align		4
.L_269:
        /*0308*/ 	.byte	0x04, 0x17
        /*030a*/ 	.short	(.L_271 - .L_270)
.L_270:
        /*030c*/ 	.word	0x00000000
        /*0310*/ 	.short	0x0000
        /*0312*/ 	.short	0x0000
        /*0314*/ 	.byte	0x00, 0xf5, 0x21, 0x00


	//----- nvinfo : EIATTR_SPARSE_MMA_MASK
	.align		4
.L_271:
        /*0318*/ 	.byte	0x03, 0x50
        /*031a*/ 	.short	0x0000


	//----- nvinfo : EIATTR_MAXREG_COUNT
	.align		4
        /*031c*/ 	.byte	0x03, 0x1b
        /*031e*/ 	.short	0x00ff


	//----- nvinfo : EIATTR_MERCURY_ISA_VERSION
	.align		4
        /*0320*/ 	.byte	0x03, 0x5f
        /*0322*/ 	.short	0x0101


	//----- nvinfo : EIATTR_VRC_CTA_INIT_COUNT
	.align		4
        /*0324*/ 	.byte	0x02, 0x4a
	.zero		1
	.zero		1


	//----- nvinfo : EIATTR_EXIT_INSTR_OFFSETS
	.align		4
        /*0328*/ 	.byte	0x04, 0x1c
        /*032a*/ 	.short	(.L_273 - .L_272)


	//   ....[0]....
.L_272:
        /*032c*/ 	.word	0x00000070


	//   ....[1]....
        /*0330*/ 	.word	0x00000c80


	//----- nvinfo : EIATTR_CRS_STACK_SIZE
	.align		4
.L_273:
        /*0334*/ 	.byte	0x04, 0x1e
        /*0336*/ 	.short	(.L_275 - .L_274)
.L_274:
        /*0338*/ 	.word	0x00000000


	//----- nvinfo : EIATTR_CBANK_PARAM_SIZE
	.align		4
.L_275:
        /*033c*/ 	.byte	0x03, 0x19
        /*033e*/ 	.short	0x0130


	//----- nvinfo : EIATTR_PARAM_CBANK
	.align		4
        /*0340*/ 	.byte	0x04, 0x0a
        /*0342*/ 	.short	(.L_277 - .L_276)
	.align		4
.L_276:
        /*0344*/ 	.word	index@(.nv.constant0._Z34compute_transport_props_gpu_kernelPdS_S_S_iiiiiiiiiiS_iS_iiiPiS_S_S_S_iiS_dS_S_S_iPciiS_iiddddS0_S_iiii)
        /*0348*/ 	.short	0x0380
        /*034a*/ 	.short	0x0130


	//----- nvinfo : EIATTR_SW_WAR
	.align		4
.L_277:
        /*034c*/ 	.byte	0x04, 0x36
        /*034e*/ 	.short	(.L_279 - .L_278)
.L_278:
        /*0350*/ 	.word	0x00000008
.L_279:


//--------------------- .nv.callgraph             --------------------------
	.section	.nv.callgraph,"",@"SHT_CUDA_CALLGRAPH"
	.align	4
	.sectionentsize	8
	.align		4
        /*0000*/ 	.word	0x00000000
	.align		4
        /*0004*/ 	.word	0xffffffff
	.align		4
        /*0008*/ 	.word	0x00000000
	.align		4
        /*000c*/ 	.word	0xfffffffe
	.align		4
        /*0010*/ 	.word	0x00000000
	.align		4
        /*0014*/ 	.word	0xfffffffd
	.align		4
        /*0018*/ 	.word	0x00000000
	.align		4
        /*001c*/ 	.word	0xfffffffc


//--------------------- .nv.constant2._Z27imqqtu_dirichlet_gpu_kernelPdiiiiiiiidiiiiiiiiiiiiiiiiiiiiiiiiPcPiS_S_S_S_S_S_S_S_S_S_S_S_S0_S_S_S_S_idiii --------------------------
	.section	.nv.constant2._Z27imqqtu_dirichlet_gpu_kernelPdiiiiiiiidiiiiiiiiiiiiiiiiiiiiiiiiPcPiS_S_S_S_S_S_S_S_S_S_S_S_S0_S_S_S_S_idiii,"a",@progbits
	.sectionflags	@""
	.align	4
.nv.constant2._Z27imqqtu_dirichlet_gpu_kernelPdiiiiiiiidiiiiiiiiiiiiiiiiiiiiiiiiPcPiS_S_S_S_S_S_S_S_S_S_S_S_S0_S_S_S_S_idiii:
        /*0000*/ 	.byte	0xa0, 0x0a, 0x00, 0x00, 0xf0, 0x0a, 0x00, 0x00, 0xf0, 0x09, 0x00, 0x00, 0x40, 0x0c, 0x00, 0x00
        /*0010*/ 	.byte	0xa0, 0x0c, 0x00, 0x00, 0xb0, 0x0b, 0x00, 0x00


//--------------------- .text._Z27imqqtu_dirichlet_gpu_kernelPdiiiiiiiidiiiiiiiiiiiiiiiiiiiiiiiiPcPiS_S_S_S_S_S_S_S_S_S_S_S_S0_S_S_S_S_idiii --------------------------
	.section	.text._Z27imqqtu_dirichlet_gpu_kernelPdiiiiiiiidiiiiiiiiiiiiiiiiiiiiiiiiPcPiS_S_S_S_S_S_S_S_S_S_S_S_S0_S_S_S_S_idiii,"ax",@progbits
	.align	128
        .global         _Z27imqqtu_dirichlet_gpu_kernelPdiiiiiiiidiiiiiiiiiiiiiiiiiiiiiiiiPcPiS_S_S_S_S_S_S_S_S_S_S_S_S0_S_S_S_S_idiii
        .type           _Z27imqqtu_dirichlet_gpu_kernelPdiiiiiiiidiiiiiiiiiiiiiiiiiiiiiiiiPcPiS_S_S_S_S_S_S_S_S_S_S_S_S0_S_S_S_S_idiii,@function
        .size           _Z27imqqtu_dirichlet_gpu_kernelPdiiiiiiiidiiiiiiiiiiiiiiiiiiiiiiiiPcPiS_S_S_S_S_S_S_S_S_S_S_S_S0_S_S_S_S_idiii,(.L_x_44 - _Z27imqqtu_dirichlet_gpu_kernelPdiiiiiiiidiiiiiiiiiiiiiiiiiiiiiiiiPcPiS_S_S_S_S_S_S_S_S_S_S_S_S0_S_S_S_S_idiii)
        .other          _Z27imqqtu_dirichlet_gpu_kernelPdiiiiiiiidiiiiiiiiiiiiiiiiiiiiiiiiPcPiS_S_S_S_S_S_S_S_S_S_S_S_S0_S_S_S_S_idiii,@"STO_CUDA_ENTRY STV_DEFAULT"
_Z27imqqtu_dirichlet_gpu_kernelPdiiiiiiiidiiiiiiiiiiiiiiiiiiiiiiiiPcPiS_S_S_S_S_S_S_S_S_S_S_S_S0_S_S_S_S_idiii:
.text._Z27imqqtu_dirichlet_gpu_kernelPdiiiiiiiidiiiiiiiiiiiiiiiiiiiiiiiiPcPiS_S_S_S_S_S_S_S_S_S_S_S_S0_S_S_S_S_idiii:
[----:B------:R-:W-:Y:S01]  /*0000*/  LDC R1, c[0x0][0x37c] ;  /* 0x0000df00ff017b82 */ /* 0x000fe20000000800 */
[----:B------:R-:W0:Y:S07]  /*0010*/  S2R R0, SR_TID.X ;  /* 0x0000000000007919 */ /* 0x000e2e0000002100 */
[----:B------:R-:W0:Y:S01]  /*0020*/  S2UR UR4, SR_CTAID.X ;  /* 0x00000000000479c3 */ /* 0x000e220000002500 */
[----:B------:R-:W1:Y:S07]  /*0030*/  LDCU UR5, c[0x0][0x388] ;  /* 0x00007100ff0577ac */ /* 0x000e6e0008000800 */
[----:B------:R-:W0:Y:S02]  /*0040*/  LDC R7, c[0x0][0x360] ;  /* 0x0000d800ff077b82 */ /* 0x000e240000000800 */
[----:B0-----:R-:W-:-:S05]  /*0050*/  IMAD R7, R7, UR4, R0 ;  /* 0x0000000407077c24 */ /* 0x001fca000f8e0200 */
[----:B-1----:R-:W-:-:S13]  /*0060*/  ISETP.GE.AND P0, PT, R7, UR5, PT ;  /* 0x0000000507007c0c */ /* 0x002fda000bf06270 */
[----:B------:R-:W-:Y:S05]  /*0070*/  @P0 EXIT ;  /* 0x000000000000094d */ /* 0x000fea0003800000 */
[----:B------:R-:W0:Y:S01]  /*0080*/  LDCU UR4, c[0x0][0x3fc] ;  /* 0x00007f80ff0477ac */ /* 0x000e220008000800 */
[----:B------:R-:W1:Y:S01]  /*0090*/  LDC R4, c[0x0][0x40c] ;  /* 0x00010300ff047b82 */ /* 0x000e620000000800 */
[----:B------:R-:W-:Y:S01]  /*00a0*/  IABS R6, R7 ;  /* 0x0000000700067213 */ /* 0x000fe20000000000 */
[----:B------:R-:W2:Y:S01]  /*00b0*/  LDCU.64 UR16, c[0x0][0x358] ;  /* 0x00006b00ff1077ac */ /* 0x000ea20008000a00 */
[----:B0-----:R-:W-:Y:S01]  /*00c0*/  MOV R0, UR4 ;  /* 0x0000000400007c02 */ /* 0x001fe20008000f00 */
[----:B------:R-:W0:Y:S03]  /*00d0*/  LDCU UR4, c[0x0][0x404] ;  /* 0x00008080ff0477ac */ /* 0x000e260008000800 */
[----:B------:R-:W-:-:S04]  /*00e0*/  IABS R15, R0 ;  /* 0x00000000000f7213 */ /* 0x000fc80000000000 */
[----:B------:R-:W3:Y:S01]  /*00f0*/  I2F.RP R5, R15 ;  /* 0x0000000f00057306 */ /* 0x000ee20000209400 */
[----:B0-----:R-:W-:Y:S01]  /*0100*/  MOV R2, UR4 ;  /* 0x0000000400027c02 */ /* 0x001fe20008000f00 */
[----:B------:R-:W0:Y:S06]  /*0110*/  LDCU.64 UR4, c[0x0][0x410] ;  /* 0x00008200ff0477ac */ /* 0x000e2c0008000a00 */
[----:B---3--:R-:W3:Y:S01]  /*0120*/  MUFU.RCP R5, R5 ;  /* 0x0000000500057308 */ /* 0x008ee20000001000 */
[----:B------:R-:W-:Y:S02]  /*0130*/  IABS R3, R2 ;  /* 0x0000000200037213 */ /* 0x000fe40000000000 */
[----:B------:R-:W-:-:S05]  /*0140*/  ISETP.NE.AND P5, PT, R2, RZ, PT ;  /* 0x000000ff0200720c */ /* 0x000fca0003fa5270 */
[----:B------:R-:W4:Y:S01]  /*0150*/  I2F.RP R13, R3 ;  /* 0x00000003000d7306 */ /* 0x000f220000209400 */
[----:B---3--:R-:W-:-:S07]  /*0160*/  IADD3 R8, PT, PT, R5, 0xffffffe, RZ ;  /* 0x0ffffffe05087810 */ /* 0x008fce0007ffe0ff */
[----:B------:R3:W5:Y:S08]  /*0170*/  F2I.FTZ.U32.TRUNC.NTZ R9, R8 ;  /* 0x0000000800097305 */ /* 0x000770000021f000 */
[----:B----4-:R-:W4:Y:S01]  /*0180*/  MUFU.RCP R13, R13 ;  /* 0x0000000d000d7308 */ /* 0x010f220000001000 */
[----:B---3--:R-:W-:Y:S01]  /*0190*/  HFMA2 R8, -RZ, RZ, 0, 0 ;  /* 0x00000000ff087431 */ /* 0x008fe200000001ff */
[----:B-----5:R-:W-:-:S05]  /*01a0*/  IADD3 R10, PT, PT, RZ, -R9, RZ ;  /* 0x80000009ff0a7210 */ /* 0x020fca0007ffe0ff */
[----:B------:R-:W-:Y:S01]  /*01b0*/  IMAD R5, R10, R15, RZ ;  /* 0x0000000f0a057224 */ /* 0x000fe200078e02ff */
[----:B-1----:R-:W-:-:S03]  /*01c0*/  IABS R10, R4 ;  /* 0x00000004000a7213 */ /* 0x002fc60000000000 */
[----:B------:R-:W-:Y:S01]  /*01d0*/  IMAD.HI.U32 R9, R9, R5, R8 ;  /* 0x0000000509097227 */ /* 0x000fe200078e0008 */
[----:B------:R-:W-:-:S04]  /*01e0*/  MOV R5, R10 ;  /* 0x0000000a00057202 */ /* 0x000fc80000000f00 */
[----:B------:R-:W1:Y:S01]  /*01f0*/  I2F.RP R12, R5 ;  /* 0x00000005000c7306 */ /* 0x000e620000209400 */
[----:B------:R-:W-:Y:S01]  /*0200*/  IMAD.HI.U32 R8, R9, R6, RZ ;  /* 0x0000000609087227 */ /* 0x000fe200078e00ff */
[----:B----4-:R-:W-:-:S04]  /*0210*/  IADD3 R9, PT, PT, R13, 0xffffffe, RZ ;  /* 0x0ffffffe0d097810 */ /* 0x010fc80007ffe0ff */
[----:B------:R-:W-:Y:S02]  /*0220*/  IADD3 R10, PT, PT, -R8, RZ, RZ ;  /* 0x000000ff080a7210 */ /* 0x000fe40007ffe1ff */
[----:B------:R-:W3:Y:S03]  /*0230*/  F2I.FTZ.U32.TRUNC.NTZ R9, R9 ;  /* 0x0000000900097305 */ /* 0x000ee6000021f000 */
[----:B------:R-:W-:-:S05]  /*0240*/  IMAD R10, R15, R10, R6 ;  /* 0x0000000a0f0a7224 */ /* 0x000fca00078e0206 */
[----:B------:R-:W-:Y:S01]  /*0250*/  ISETP.GT.U32.AND P1, PT, R15, R10, PT ;  /* 0x0000000a0f00720c */ /* 0x000fe20003f24070 */
[----:B-1----:R-:W1:Y:S01]  /*0260*/  MUFU.RCP R12, R12 ;  /* 0x0000000c000c7308 */ /* 0x002e620000001000 */
[----:B---3--:R-:W-:-:S11]  /*0270*/  IADD3 R13, PT, PT, RZ, -R9, RZ ;  /* 0x80000009ff0d7210 */ /* 0x008fd60007ffe0ff */
[-C--:B------:R-:W-:Y:S02]  /*0280*/  @!P1 IADD3 R10, PT, PT, R10, -R15.reuse, RZ ;  /* 0x8000000f0a0a9210 */ /* 0x080fe40007ffe0ff */
[----:B------:R-:W-:Y:S02]  /*0290*/  @!P1 IADD3 R8, PT, PT, R8, 0x1, RZ ;  /* 0x0000000108089810 */ /* 0x000fe40007ffe0ff */
[----:B------:R-:W-:Y:S02]  /*02a0*/  ISETP.GE.U32.AND P0, PT, R10, R15, PT ;  /* 0x0000000f0a00720c */ /* 0x000fe40003f06070 */
[----:B-1----:R-:W-:Y:S02]  /*02b0*/  IADD3 R11, PT, PT, R12, 0xffffffe, RZ ;  /* 0x0ffffffe0c0b7810 */ /* 0x002fe40007ffe0ff */
[----:B------:R-:W-:Y:S02]  /*02c0*/  LOP3.LUT R10, R7, R0, RZ, 0x3c, !PT ;  /* 0x00000000070a7212 */ /* 0x000fe400078e3cff */
[----:B------:R-:W-:-:S02]  /*02d0*/  ISETP.NE.AND P1, PT, R0, RZ, PT ;  /* 0x000000ff0000720c */ /* 0x000fc40003f25270 */
[----:B------:R-:W1:Y:S01]  /*02e0*/  F2I.FTZ.U32.TRUNC.NTZ R11, R11 ;  /* 0x0000000b000b7305 */ /* 0x000e62000021f000 */
[----:B------:R-:W-:-:S04]  /*02f0*/  ISETP.GE.AND P2, PT, R10, RZ, PT ;  /* 0x000000ff0a00720c */ /* 0x000fc80003f46270 */
[----:B------:R-:W-:-:S05]  /*0300*/  @P0 IADD3 R8, PT, PT, R8, 0x1, RZ ;  /* 0x0000000108080810 */ /* 0x000fca0007ffe0ff */
[----:B------:R-:W-:Y:S01]  /*0310*/  IMAD.MOV.U32 R12, RZ, RZ, R8 ;  /* 0x000000ffff0c7224 */ /* 0x000fe200078e0008 */
[----:B------:R-:W-:Y:S02]  /*0320*/  MOV R8, R13 ;  /* 0x0000000d00087202 */ /* 0x000fe40000000f00 */
[----:B-1----:R-:W-:-:S03]  /*0330*/  IADD3 R10, PT, PT, RZ, -R11, RZ ;  /* 0x8000000bff0a7210 */ /* 0x002fc60007ffe0ff */
[----:B------:R-:W-:Y:S02]  /*0340*/  IMAD R15, R8, R3, RZ ;  /* 0x00000003080f7224 */ /* 0x000fe400078e02ff */
[----:B------:R-:W-:Y:S01]  /*0350*/  HFMA2 R8, -RZ, RZ, 0, 0 ;  /* 0x00000000ff087431 */ /* 0x000fe200000001ff */
[----:B------:R-:W-:Y:S02]  /*0360*/  @!P2 IADD3 R12, PT, PT, -R12, RZ, RZ ;  /* 0x000000ff0c0ca210 */ /* 0x000fe40007ffe1ff */
[----:B------:R-:W-:Y:S01]  /*0370*/  @!P1 LOP3.LUT R12, RZ, R0, RZ, 0x33, !PT ;  /* 0x00000000ff0c9212 */ /* 0x000fe200078e33ff */
[----:B------:R-:W-:Y:S01]  /*0380*/  IMAD R13, R10, R5, RZ ;  /* 0x000000050a0d7224 */ /* 0x000fe200078e02ff */
[----:B------:R-:W-:Y:S02]  /*0390*/  MOV R10, RZ ;  /* 0x000000ff000a7202 */ /* 0x000fe40000000f00 */
[----:B------:R-:W-:Y:S02]  /*03a0*/  IABS R14, R12 ;  /* 0x0000000c000e7213 */ /* 0x000fe40000000000 */
[----:B------:R-:W-:Y:S01]  /*03b0*/  ISETP.GE.AND P3, PT, R12, RZ, PT ;  /* 0x000000ff0c00720c */ /* 0x000fe20003f66270 */
[----:B------:R-:W-:Y:S01]  /*03c0*/  IMAD.HI.U32 R9, R9, R15, R8 ;  /* 0x0000000f09097227 */ /* 0x000fe200078e0008 */
[----:B------:R-:W-:-:S03]  /*03d0*/  MOV R8, R14 ;  /* 0x0000000e00087202 */ /* 0x000fc60000000f00 */
[----:B------:R-:W-:-:S04]  /*03e0*/  IMAD.HI.U32 R10, R11, R13, R10 ;  /* 0x0000000d0b0a7227 */ /* 0x000fc800078e000a */
[----:B------:R-:W-:-:S04]  /*03f0*/  IMAD.HI.U32 R9, R9, R6, RZ ;  /* 0x0000000609097227 */ /* 0x000fc800078e00ff */
[----:B------:R-:W-:Y:S01]  /*0400*/  IMAD.HI.U32 R10, R10, R8, RZ ;  /* 0x000000080a0a7227 */ /* 0x000fe200078e00ff */
[----:B------:R-:W-:-:S04]  /*0410*/  IADD3 R13, PT, PT, -R9, RZ, RZ ;  /* 0x000000ff090d7210 */ /* 0x000fc80007ffe1ff */
[----:B------:R-:W-:Y:S01]  /*0420*/  IADD3 R11, PT, PT, -R10, RZ, RZ ;  /* 0x000000ff0a0b7210 */ /* 0x000fe20007ffe1ff */
[----:B------:R-:W-:-:S04]  /*0430*/  IMAD R10, R3, R13, R6 ;  /* 0x0000000d030a7224 */ /* 0x000fc800078e0206 */
[----:B------:R-:W-:Y:S01]  /*0440*/  IMAD R8, R5, R11, R8 ;  /* 0x0000000b05087224 */ /* 0x000fe200078e0208 */
[----:B------:R-:W-:-:S04]  /*0450*/  ISETP.GT.U32.AND P4, PT, R3, R10, PT ;  /* 0x0000000a0300720c */ /* 0x000fc80003f84070 */
[----:B------:R-:W-:-:S09]  /*0460*/  ISETP.GT.U32.AND P0, PT, R5, R8, PT ;  /* 0x000000080500720c */ /* 0x000fd20003f04070 */
[----:B------:R-:W-:Y:S02]  /*0470*/  @!P4 IADD3 R10, PT, PT, R10, -R3, RZ ;  /* 0x800000030a0ac210 */ /* 0x000fe40007ffe0ff */
[----:B------:R-:W-:Y:S02]  /*0480*/  @!P4 IADD3 R9, PT, PT, R9, 0x1, RZ ;  /* 0x000000010909c810 */ /* 0x000fe40007ffe0ff */
[----:B------:R-:W-:Y:S02]  /*0490*/  @!P0 IADD3 R8, PT, PT, R8, -R5, RZ ;  /* 0x8000000508088210 */ /* 0x000fe40007ffe0ff */
[----:B------:R-:W-:Y:S02]  /*04a0*/  ISETP.GE.U32.AND P0, PT, R10, R3, PT ;  /* 0x000000030a00720c */ /* 0x000fe40003f06070 */
[----:B------:R-:W-:Y:S02]  /*04b0*/  ISETP.GT.U32.AND P1, PT, R5, R8, PT ;  /* 0x000000080500720c */ /* 0x000fe40003f24070 */
[----:B------:R-:W-:-:S02]  /*04c0*/  LOP3.LUT R3, R7, R2, RZ, 0x3c, !PT ;  /* 0x0000000207037212 */ /* 0x000fc400078e3cff */
[----:B------:R-:W-:Y:S02]  /*04d0*/  ISETP.NE.AND P4, PT, R4, RZ, PT ;  /* 0x000000ff0400720c */ /* 0x000fe40003f85270 */
[----:B------:R-:W-:-:S05]  /*04e0*/  ISETP.GE.AND P2, PT, R3, RZ, PT ;  /* 0x000000ff0300720c */ /* 0x000fca0003f46270 */
[----:B------:R-:W-:Y:S02]  /*04f0*/  @P0 VIADD R9, R9, 0x1 ;  /* 0x0000000109090836 */ /* 0x000fe40000000000 */
[----:B------:R-:W-:-:S03]  /*0500*/  @!P1 IADD3 R8, PT, PT, R8, -R5, RZ ;  /* 0x8000000508089210 */ /* 0x000fc60007ffe0ff */
[----:B------:R-:W-:Y:S02]  /*0510*/  MOV R3, R9 ;  /* 0x0000000900037202 */ /* 0x000fe40000000f00 */
[----:B------:R-:W-:Y:S01]  /*0520*/  MOV R5, R8 ;  /* 0x0000000800057202 */ /* 0x000fe20000000f00 */
[----:B------:R-:W1:Y:S01]  /*0530*/  LDC R9, c[0x0][0x3f4] ;  /* 0x0000fd00ff097b82 */ /* 0x000e620000000800 */
[----:B------:R-:W-:Y:S02]  /*0540*/  @!P2 IADD3 R3, PT, PT, -R3, RZ, RZ ;  /* 0x000000ff0303a210 */ /* 0x000fe40007ffe1ff */
[----:B------:R-:W-:Y:S02]  /*0550*/  @!P3 IADD3 R5, PT, PT, -R5, RZ, RZ ;  /* 0x000000ff0505b210 */ /* 0x000fe40007ffe1ff */
[----:B------:R-:W-:Y:S02]  /*0560*/  @!P5 LOP3.LUT R3, RZ, R2, RZ, 0x33, !PT ;  /* 0x00000002ff03d212 */ /* 0x000fe400078e33ff */
[----:B------:R-:W-:Y:S01]  /*0570*/  @!P4 LOP3.LUT R5, RZ, R4, RZ, 0x33, !PT ;  /* 0x00000004ff05c212 */ /* 0x000fe200078e33ff */
[----:B------:R-:W3:Y:S04]  /*0580*/  LDC R8, c[0x0][0x3ec] ;  /* 0x0000fb00ff087b82 */ /* 0x000ee80000000800 */
[----:B------:R-:W-:-:S04]  /*0590*/  IMAD R4, R3, 0x6, R5 ;  /* 0x0000000603047824 */ /* 0x000fc800078e0205 */
[----:B------:R-:W-:-:S05]  /*05a0*/  IMAD R4, R4, 0x3, RZ ;  /* 0x0000000304047824 */ /* 0x000fca00078e02ff */
[----:B0-----:R-:W-:-:S04]  /*05b0*/  IADD3 R10, P0, PT, R4, UR4, RZ ;  /* 0x00000004040a7c10 */ /* 0x001fc8000ff1e0ff */
[----:B------:R-:W-:-:S05]  /*05c0*/  LEA.HI.X.SX32 R11, R4, UR5, 0x1, P0 ;  /* 0x00000005040b7c11 */ /* 0x000fca00080f0eff */
[----:B--2---:R0:W2:Y:S01]  /*05d0*/  LDG.E.U8 R4, desc[UR16][R10.64] ;  /* 0x000000100a047981 */ /* 0x0040a2000c1e1100 */
[----:B-1----:R-:W-:Y:S01]  /*05e0*/  IABS R17, R9 ;  /* 0x0000000900117213 */ /* 0x002fe20000000000 */
[----:B------:R-:W-:Y:S01]  /*05f0*/  BSSY.RECONVERGENT B0, `(.L_x_0) ;  /* 0x00001e7000007945 */ /* 0x000fe20003800200 */
[----:B---3--:R-:W-:-:S04]  /*0600*/  IABS R15, R8 ;  /* 0x00000008000f7213 */ /* 0x008fc80000000000 */
[----:B------:R-:W1:Y:S08]  /*0610*/  I2F.RP R14, R15 ;  /* 0x0000000f000e7306 */ /* 0x000e700000209400 */
[----:B-1----:R-:W1:Y:S02]  /*0620*/  MUFU.RCP R14, R14 ;  /* 0x0000000e000e7308 */ /* 0x002e640000001000 */
[----:B-1----:R-:W-:-:S06]  /*0630*/  IADD3 R12, PT, PT, R14, 0xffffffe, RZ ;  /* 0x0ffffffe0e0c7810 */ /* 0x002fcc0007ffe0ff */
[----:B------:R-:W1:Y:S08]  /*0640*/  I2F.RP R14, R17 ;  /* 0x00000011000e7306 */ /* 0x000e700000209400 */
[----:B------:R3:W4:Y:S08]  /*0650*/  F2I.FTZ.U32.TRUNC.NTZ R13, R12 ;  /* 0x0000000c000d7305 */ /* 0x000730000021f000 */
[----:B-1----:R-:W1:Y:S01]  /*0660*/  MUFU.RCP R14, R14 ;  /* 0x0000000e000e7308 */ /* 0x002e620000001000 */
[----:B---3--:R-:W-:Y:S01]  /*0670*/  HFMA2 R12, -RZ, RZ, 0, 0 ;  /* 0x00000000ff0c7431 */ /* 0x008fe200000001ff */
[----:B----4-:R-:W-:-:S05]  /*0680*/  IADD3 R16, PT, PT, RZ, -R13, RZ ;  /* 0x8000000dff107210 */ /* 0x010fca0007ffe0ff */
[----:B0-----:R-:W-:-:S04]  /*0690*/  IMAD R11, R16, R15, RZ ;  /* 0x0000000f100b7224 */ /* 0x001fc800078e02ff */
[----:B------:R-:W-:-:S06]  /*06a0*/  IMAD.HI.U32 R13, R13, R11, R12 ;  /* 0x0000000b0d0d7227 */ /* 0x000fcc00078e000c */
[----:B------:R-:W-:-:S05]  /*06b0*/  IMAD.HI.U32 R13, R13, R6, RZ ;  /* 0x000000060d0d7227 */ /* 0x000fca00078e00ff */
[----:B------:R-:W-:-:S05]  /*06c0*/  IADD3 R10, PT, PT, -R13, RZ, RZ ;  /* 0x000000ff0d0a7210 */ /* 0x000fca0007ffe1ff */
[----:B------:R-:W-:Y:S01]  /*06d0*/  IMAD R6, R15, R10, R6 ;  /* 0x0000000a0f067224 */ /* 0x000fe200078e0206 */
[----:B-1----:R-:W-:-:S04]  /*06e0*/  IADD3 R10, PT, PT, R14, 0xffffffe, RZ ;  /* 0x0ffffffe0e0a7810 */ /* 0x002fc80007ffe0ff */
[----:B------:R-:W-:Y:S01]  /*06f0*/  ISETP.GT.U32.AND P1, PT, R15, R6, PT ;  /* 0x000000060f00720c */ /* 0x000fe20003f24070 */
[----:B------:R0:W1:Y:S02]  /*0700*/  F2I.FTZ.U32.TRUNC.NTZ R11, R10 ;  /* 0x0000000a000b7305 */ /* 0x000064000021f000 */
[----:B0-----:R-:W-:-:S10]  /*0710*/  MOV R10, RZ ;  /* 0x000000ff000a7202 */ /* 0x001fd40000000f00 */
[-C--:B------:R-:W-:Y:S02]  /*0720*/  @!P1 IADD3 R6, PT, PT, R6, -R15.reuse, RZ ;  /* 0x8000000f06069210 */ /* 0x080fe40007ffe0ff */
[----:B------:R-:W-:Y:S02]  /*0730*/  @!P1 IADD3 R13, PT, PT, R13, 0x1, RZ ;  /* 0x000000010d0d9810 */ /* 0x000fe40007ffe0ff */
[----:B------:R-:W-:Y:S02]  /*0740*/  ISETP.GE.U32.AND P0, PT, R6, R15, PT ;  /* 0x0000000f0600720c */ /* 0x000fe40003f06070 */
[----:B------:R-:W-:Y:S02]  /*0750*/  LOP3.LUT R6, R7, R8, RZ, 0x3c, !PT ;  /* 0x0000000807067212 */ /* 0x000fe400078e3cff */
[----:B------:R-:W-:Y:S02]  /*0760*/  ISETP.NE.AND P1, PT, R8, RZ, PT ;  /* 0x000000ff0800720c */ /* 0x000fe40003f25270 */
[----:B------:R-:W-:-:S02]  /*0770*/  ISETP.GE.AND P2, PT, R6, RZ, PT ;  /* 0x000000ff0600720c */ /* 0x000fc40003f46270 */
[----:B-1----:R-:W-:-:S05]  /*0780*/  IADD3 R6, PT, PT, RZ, -R11, RZ ;  /* 0x8000000bff067210 */ /* 0x002fca0007ffe0ff */
[----:B------:R-:W-:Y:S02]  /*0790*/  @P0 VIADD R13, R13, 0x1 ;  /* 0x000000010d0d0836 */ /* 0x000fe40000000000 */
[----:B------:R-:W-:-:S04]  /*07a0*/  IMAD R15, R6, R17, RZ ;  /* 0x00000011060f7224 */ /* 0x000fc800078e02ff */
[----:B------:R-:W-:Y:S01]  /*07b0*/  @!P2 IADD3 R13, PT, PT, -R13, RZ, RZ ;  /* 0x000000ff0d0da210 */ /* 0x000fe20007ffe1ff */
[----:B------:R-:W-:Y:S01]  /*07c0*/  IMAD.HI.U32 R10, R11, R15, R10 ;  /* 0x0000000f0b0a7227 */ /* 0x000fe200078e000a */
[----:B------:R-:W-:-:S04]  /*07d0*/  @!P1 LOP3.LUT R13, RZ, R8, RZ, 0x33, !PT ;  /* 0x00000008ff0d9212 */ /* 0x000fc800078e33ff */
[----:B------:R-:W-:Y:S02]  /*07e0*/  IABS R12, R13 ;  /* 0x0000000d000c7213 */ /* 0x000fe40000000000 */
[C---:B------:R-:W-:Y:S02]  /*07f0*/  ISETP.GE.AND P2, PT, R13.reuse, RZ, PT ;  /* 0x000000ff0d00720c */ /* 0x040fe40003f46270 */
[----:B------:R-:W-:Y:S01]  /*0800*/  IADD3 R13, PT, PT, -R13, RZ, RZ ;  /* 0x000000ff0d0d7210 */ /* 0x000fe20007ffe1ff */
[----:B------:R-:W-:-:S04]  /*0810*/  IMAD.HI.U32 R10, R10, R12, RZ ;  /* 0x0000000c0a0a7227 */ /* 0x000fc800078e00ff */
[----:B------:R-:W-:Y:S01]  /*0820*/  IMAD R7, R8, R13, R7 ;  /* 0x0000000d08077224 */ /* 0x000fe200078e0207 */
[----:B------:R-:W-:-:S05]  /*0830*/  IADD3 R10, PT, PT, -R10, RZ, RZ ;  /* 0x000000ff0a0a7210 */ /* 0x000fca0007ffe1ff */
[----:B------:R-:W-:-:S05]  /*0840*/  IMAD R12, R17, R10, R12 ;  /* 0x0000000a110c7224 */ /* 0x000fca00078e020c */
[----:B------:R-:W-:-:S13]  /*0850*/  ISETP.GT.U32.AND P0, PT, R17, R12, PT ;  /* 0x0000000c1100720c */ /* 0x000fda0003f04070 */
[----:B------:R-:W-:Y:S02]  /*0860*/  @!P0 IADD3 R12, PT, PT, R12, -R17, RZ ;  /* 0x800000110c0c8210 */ /* 0x000fe40007ffe0ff */
[----:B------:R-:W-:Y:S02]  /*0870*/  ISETP.NE.AND P0, PT, R9, RZ, PT ;  /* 0x000000ff0900720c */ /* 0x000fe40003f05270 */
[----:B------:R-:W-:-:S13]  /*0880*/  ISETP.GT.U32.AND P1, PT, R17, R12, PT ;  /* 0x0000000c1100720c */ /* 0x000fda0003f24070 */
[----:B------:R-:W-:-:S04]  /*0890*/  @!P1 IADD3 R12, PT, PT, R12, -R17, RZ ;  /* 0x800000110c0c9210 */ /* 0x000fc80007ffe0ff */
[----:B------:R-:W-:Y:S02]  /*08a0*/  @!P2 IADD3 R12, PT, PT, -R12, RZ, RZ ;  /* 0x000000ff0c0ca210 */ /* 0x000fe40007ffe1ff */
[----:B------:R-:W-:Y:S02]  /*08b0*/  @!P0 LOP3.LUT R12, RZ, R9, RZ, 0x33, !PT ;  /* 0x00000009ff0c8212 */ /* 0x000fe400078e33ff */
[----:B--2---:R-:W-:-:S13]  /*08c0*/  ISETP.GT.AND P1, PT, R4, 0x4f, PT ;  /* 0x0000004f0400780c */ /* 0x004fda0003f24270 */
[----:B------:R-:W-:Y:S05]  /*08d0*/  @P1 BRA `(.L_x_1) ;  /* 0x0000000000141947 */ /* 0x000fea0003800000 */
[----:B------:R-:W-:-:S13]  /*08e0*/  ISETP.NE.AND P0, PT, R4, 0x45, PT ;  /* 0x000000450400780c */ /* 0x000fda0003f05270 */
[----:B------:R-:W-:Y:S05]  /*08f0*/  @!P0 EXIT ;  /* 0x000000000000894d */ /* 0x000fea0003800000 */
[----:B------:R-:W-:-:S13]  /*0900*/  ISETP.NE.AND P0, PT, R4, 0x49, PT ;  /* 0x000000490400780c */ /* 0x000fda0003f05270 */
[----:B------:R-:W-:Y:S05]  /*0910*/  @!P0 BRA `(.L_x_2) ;  /* 0x0000000000148947 */ /* 0x000fea0003800000 */
[----:B------:R-:W-:Y:S05]  /*0920*/  BRA `(.L_x_3) ;  /* 0x0000001800cc7947 */ /* 0x000fea0003800000 */
.L_x_1:
[----:B------:R-:W-:-:S13]  /*0930*/  ISETP.NE.AND P0, PT, R4, 0x50, PT ;  /* 0x000000500400780c */ /* 0x000fda0003f05270 */
[----:B------:R-:W-:Y:S05]  /*0940*/  @!P0 EXIT ;  /* 0x000000000000894d */ /* 0x000fea0003800000 */
[----:B------:R-:W-:-:S13]  /*0950*/  ISETP.NE.AND P0, PT, R4, 0x57, PT ;  /* 0x000000570400780c */ /* 0x000fda0003f05270 */
[----:B------:R-:W-:Y:S05]  /*0960*/  @P0 BRA `(.L_x_3) ;  /* 0x0000001800bc0947 */ /* 0x000fea0003800000 */
.L_x_2:
[----:B------:R-:W-:Y:S01]  /*0970*/  ISETP.GT.AND P0, PT, R5, 0x2, PT ;  /* 0x000000020500780c */ /* 0x000fe20003f04270 */
[----:B------:R-:W-:-:S12]  /*0980*/  BSSY.RECONVERGENT B1, `(.L_x_4) ;  /* 0x0000036000017945 */ /* 0x000fd80003800200 */
[----:B------:R-:W-:Y:S05]  /*0990*/  @P0 BRA `(.L_x_5) ;  /* 0x00000000006c0947 */ /* 0x000fea0003800000 */
[----:B------:R-:W-:-:S04]  /*09a0*/  VIMNMX.U32 R6, PT, PT, R5, 0x2, PT ;  /* 0x0000000205067848 */ /* 0x000fc80003fe0000 */
[----:B------:R-:W-:-:S04]  /*09b0*/  SHF.L.U32 R6, R6, 0x2, RZ ;  /* 0x0000000206067819 */ /* 0x000fc800000006ff */
[----:B------:R-:W0:Y:S02]  /*09c0*/  LDC R10, c[0x2][R6] ;  /* 0x00800000060a7b82 */ /* 0x000e240000000800 */
[----:B0-----:R-:W-:-:S04]  /*09d0*/  SHF.R.S32.HI R11, RZ, 0x1f, R10 ;  /* 0x0000001fff0b7819 */ /* 0x001fc8000001140a */
.L_x_36:
[----:B------:R-:W-:Y:S05]  /*09e0*/  BRX R10 -0x9f0                                                                                                                       (*"BRANCH_TARGETS .L_x_37,.L_x_38,.L_x_39"*) ;  /* 0xfffffff40a847949 */ /* 0x000fea000383ffff */
.L_x_39:
[----:B------:R-:W-:Y:S02]  /*09f0*/  ISETP.NE.AND P0, PT, R5, 0x2, PT ;  /* 0x000000020500780c */ /* 0x000fe40003f05270 */
[----:B------:R-:W-:Y:S02]  /*0a00*/  MOV R13, R12 ;  /* 0x0000000c000d7202 */ /* 0x000fe40000000f00 */
[----:B------:R-:W-:-:S09]  /*0a10*/  MOV R14, R7 ;  /* 0x00000007000e7202 */ /* 0x000fd20000000f00 */
[----:B------:R-:W-:Y:S05]  /*0a20*/  @P0 BRA `(.L_x_6) ;  /* 0x0000000000ac0947 */ /* 0x000fea0003800000 */
[----:B------:R-:W0:Y:S01]  /*0a30*/  LDCU UR4, c[0x0][0x3f0] ;  /* 0x00007e00ff0477ac */ /* 0x000e220008000800 */
[--C-:B------:R-:W-:Y:S01]  /*0a40*/  IMAD R6, R12, R8, R7.reuse ;  /* 0x000000080c067224 */ /* 0x100fe200078e0207 */
[----:B------:R-:W-:Y:S01]  /*0a50*/  MOV R9, R12 ;  /* 0x0000000c00097202 */ /* 0x000fe20000000f00 */
[----:B------:R-:W-:Y:S01]  /*0a60*/  IMAD.MOV.U32 R14, RZ, RZ, R7 ;  /* 0x000000ffff0e7224 */ /* 0x000fe200078e0007 */
[----:B0-----:R-:W-:-:S06]  /*0a70*/  UIADD3 UR4, UPT, UPT, UR4, -0x1, URZ ;  /* 0xffffffff04047890 */ /* 0x001fcc000fffe0ff */
[----:B------:R-:W-:Y:S01]  /*0a80*/  MOV R13, UR4 ;  /* 0x00000004000d7c02 */ /* 0x000fe20008000f00 */
[----:B------:R-:W-:Y:S06]  /*0a90*/  BRA `(.L_x_6) ;  /* 0x0000000000907947 */ /* 0x000fec0003800000 */
.L_x_37:
[----:B------:R-:W-:Y:S02]  /*0aa0*/  HFMA2 R13, -RZ, RZ, 0, 0 ;  /* 0x00000000ff0d7431 */ /* 0x000fe400000001ff */
[----:B------:R-:W-:Y:S01]  /*0ab0*/  IMAD R6, R12, R8, R7 ;  /* 0x000000080c067224 */ /* 0x000fe200078e0207 */
[----:B------:R-:W-:Y:S02]  /*0ac0*/  MOV R9, R12 ;  /* 0x0000000c00097202 */ /* 0x000fe40000000f00 */
[----:B------:R-:W-:Y:S01]  /*0ad0*/  MOV R14, R7 ;  /* 0x00000007000e7202 */ /* 0x000fe20000000f00 */
[----:B------:R-:W-:Y:S06]  /*0ae0*/  BRA `(.L_x_6) ;  /* 0x00000000007c7947 */ /* 0x000fec0003800000 */
.L_x_38:
[----:B------:R-:W0:Y:S01]  /*0af0*/  LDCU UR4, c[0x0][0x3f0] ;  /* 0x00007e00ff0477ac */ /* 0x000e220008000800 */
[----:B------:R-:W-:Y:S02]  /*0b00*/  IADD3 R14, PT, PT, R8, -0x1, RZ ;  /* 0xffffffff080e7810 */ /* 0x000fe40007ffe0ff */
[----:B------:R-:W-:Y:S02]  /*0b10*/  MOV R13, R7 ;  /* 0x00000007000d7202 */ /* 0x000fe40000000f00 */
[----:B------:R-:W-:Y:S01]  /*0b20*/  MOV R9, R12 ;  /* 0x0000000c00097202 */ /* 0x000fe20000000f00 */
[----:B0-----:R-:W-:Y:S01]  /*0b30*/  IMAD R6, R12, UR4, R7 ;  /* 0x000000040c067c24 */ /* 0x001fe2000f8e0207 */
[----:B------:R-:W-:Y:S06]  /*0b40*/  BRA `(.L_x_6) ;  /* 0x0000000000647947 */ /* 0x000fec0003800000 */
.L_x_5:
[----:B------:R-:W-:-:S04]  /*0b50*/  MOV R6, 0xfffffffd ;  /* 0xfffffffd00067802 */ /* 0x000fc80000000f00 */
[----:B------:R-:W-:-:S04]  /*0b60*/  VIADDMNMX.U32 R6, R5, R6, 0x2, PT ;  /* 0x0000000205067446 */ /* 0x000fc80003800006 */
[----:B------:R-:W-:-:S04]  /*0b70*/  SHF.L.U32 R6, R6, 0x2, RZ ;  /* 0x0000000206067819 */ /* 0x000fc800000006ff */
[----:B------:R-:W0:Y:S02]  /*0b80*/  LDC R10, c[0x2][R6+0xc] ;  /* 0x00800300060a7b82 */ /* 0x000e240000000800 */
[----:B0-----:R-:W-:-:S04]  /*0b90*/  SHF.R.S32.HI R11, RZ, 0x1f, R10 ;  /* 0x0000001fff0b7819 */ /* 0x001fc8000001140a */
.L_x_40:
[----:B------:R-:W-:Y:S05]  /*0ba0*/  BRX R10 -0xbb0                                                                                                                       (*"BRANCH_TARGETS .L_x_41,.L_x_42,.L_x_43"*) ;  /* 0xfffffff40a147949 */ /* 0x000fea000383ffff */
.L_x_43:
[----:B------:R-:W-:Y:S02]  /*0bb0*/  ISETP.NE.AND P0, PT, R5, 0x5, PT ;  /* 0x000000050500780c */ /* 0x000fe40003f05270 */
[----:B------:R-:W-:Y:S02]  /*0bc0*/  MOV R13, R12 ;  /* 0x0000000c000d7202 */ /* 0x000fe40000000f00 */
[----:B------:R-:W-:-:S09]  /*0bd0*/  MOV R14, R7 ;  /* 0x00000007000e7202 */ /* 0x000fd20000000f00 */
[----:B------:R-:W-:Y:S05]  /*0be0*/  @P0 BRA `(.L_x_6) ;  /* 0x00000000003c0947 */ /* 0x000fea0003800000 */
[----:B------:R-:W-:Y:S01]  /*0bf0*/  IADD3 R9, PT, PT, R9, -0x1, RZ ;  /* 0xffffffff09097810 */ /* 0x000fe20007ffe0ff */
[----:B------:R-:W-:Y:S01]  /*0c00*/  IMAD R6, R12, R8, R7 ;  /* 0x000000080c067224 */ /* 0x000fe200078e0207 */
[----:B------:R-:W-:Y:S01]  /*0c10*/  MOV R14, R7 ;  /* 0x00000007000e7202 */ /* 0x000fe20000000f00 */
[----:B------:R-:W-:Y:S01]  /*0c20*/  IMAD.MOV.U32 R13, RZ, RZ, R12 ;  /* 0x000000ffff0d7224 */ /* 0x000fe200078e000c */
[----:B------:R-:W-:Y:S06]  /*0c30*/  BRA `(.L_x_6) ;  /* 0x0000000000287947 */ /* 0x000fec0003800000 */
.L_x_41:
[----:B------:R-:W0:Y:S01]  /*0c40*/  LDCU UR4, c[0x0][0x3f0] ;  /* 0x00007e00ff0477ac */ /* 0x000e220008000800 */
[----:B------:R-:W-:Y:S01]  /*0c50*/  HFMA2 R14, -RZ, RZ, 0, 0 ;  /* 0x00000000ff0e7431 */ /* 0x000fe200000001ff */
[----:B------:R-:W-:Y:S02]  /*0c60*/  MOV R13, R7 ;  /* 0x00000007000d7202 */ /* 0x000fe40000000f00 */
[----:B------:R-:W-:Y:S01]  /*0c70*/  MOV R9, R12 ;  /* 0x0000000c00097202 */ /* 0x000fe20000000f00 */
[----:B0-----:R-:W-:Y:S01]  /*0c80*/  IMAD R6, R12, UR4, R7 ;  /* 0x000000040c067c24 */ /* 0x001fe2000f8e0207 */
[----:B------:R-:W-:Y:S06]  /*0c90*/  BRA `(.L_x_6) ;  /* 0x0000000000107947 */ /* 0x000fec0003800000 */
.L_x_42:
[----:B------:R-:W-:Y:S02]  /*0ca0*/  HFMA2 R9, -RZ, RZ, 0, 0 ;  /* 0x00000000ff097431 */ /* 0x000fe400000001ff */
[----:B------:R-:W-:Y:S01]  /*0cb0*/  IMAD R6, R12, R8, R7 ;  /* 0x000000080c067224 */ /* 0x000fe200078e0207 */
[----:B------:R-:W-:Y:S02]  /*0cc0*/  MOV R13, R12 ;  /* 0x0000000c000d7202 */ /* 0x000fe40000000f00 */
[----:B------:R-:W-:-:S07]  /*0cd0*/  MOV R14, R7 ;  /* 0x00000007000e7202 */ /* 0x000fce0000000f00 */
.L_x_6:
[----:B------:R-:W-:Y:S05]  /*0ce0*/  BSYNC.RECONVERGENT B1 ;  /* 0x0000000000017941 */ /* 0x000fea0003800200 */
.L_x_4:
[----:B------:R-:W0:Y:S01]  /*0cf0*/  LDCU UR5, c[0x0][0x400] ;  /* 0x00008000ff0577ac */ /* 0x000e220008000800 */
[----:B------:R-:W1:Y:S01]  /*0d00*/  LDC R18, c[0x0][0x4bc] ;  /* 0x00012f00ff127b82 */ /* 0x000e620000000800 */
[----:B------:R-:W2:Y:S01]  /*0d10*/  LDCU UR6, c[0x0][0x3f8] ;  /* 0x00007f00ff0677ac */ /* 0x000ea20008000800 */
[----:B------:R-:W3:Y:S06]  /*0d20*/  LDCU UR4, c[0x0][0x394] ;  /* 0x00007280ff0477ac */ /* 0x000eec0008000800 */
[----:B------:R-:W4:Y:S08]  /*0d30*/  LDC.64 R10, c[0x0][0x470] ;  /* 0x00011c00ff0a7b82 */ /* 0x000f300000000a00 */
[----:B------:R-:W4:Y:S01]  /*0d40*/  LDC.64 R16, c[0x0][0x450] ;  /* 0x00011400ff107b82 */ /* 0x000f220000000a00 */
[----:B0-----:R-:W-:-:S04]  /*0d50*/  IMAD R15, R3, UR5, RZ ;  /* 0x00000005030f7c24 */ /* 0x001fc8000f8e02ff */
[----:B------:R-:W-:-:S03]  /*0d60*/  IMAD R8, R13, R8, R15 ;  /* 0x000000080d087224 */ /* 0x000fc600078e020f */
[----:B------:R-:W0:Y:S01]  /*0d70*/  LDC.64 R20, c[0x0][0x448] ;  /* 0x00011200ff147b82 */ /* 0x000e220000000a00 */
[----:B--2---:R-:W-:Y:S01]  /*0d80*/  IMAD R13, R9, UR6, R8 ;  /* 0x00000006090d7c24 */ /* 0x004fe2000f8e0208 */
[----:B---3--:R-:W-:-:S04]  /*0d90*/  UIADD3 UR4, UPT, UPT, UR4, -0x1, URZ ;  /* 0xffffffff04047890 */ /* 0x008fc8000fffe0ff */
[----:B------:R-:W-:Y:S02]  /*0da0*/  IADD3 R13, PT, PT, R13, R14, RZ ;  /* 0x0000000e0d0d7210 */ /* 0x000fe40007ffe0ff */
[----:B------:R-:W2:Y:S03]  /*0db0*/  LDC.64 R8, c[0x0][0x490] ;  /* 0x00012400ff087b82 */ /* 0x000ea60000000a00 */
[----:B-1----:R-:W-:-:S04]  /*0dc0*/  IMAD R15, R18, UR4, R13 ;  /* 0x00000004120f7c24 */ /* 0x002fc8000f8e020d */
[----:B----4-:R-:W-:Y:S01]  /*0dd0*/  IMAD.WIDE R14, R15, 0x8, R10 ;  /* 0x000000080f0e7825 */ /* 0x010fe200078e020a */
[----:B------:R-:W1:Y:S05]  /*0de0*/  LDC.64 R18, c[0x0][0x440] ;  /* 0x00011000ff127b82 */ /* 0x000e6a0000000a00 */
[----:B------:R-:W3:Y:S01]  /*0df0*/  LDG.E.64 R14, desc[UR16][R14.64] ;  /* 0x000000100e0e7981 */ /* 0x000ee2000c1e1b00 */
[C---:B------:R-:W-:Y:S02]  /*0e00*/  IMAD.WIDE R10, R13.reuse, 0x8, R16 ;  /* 0x000000080d0a7825 */ /* 0x040fe400078e0210 */
[----:B------:R-:W4:Y:S04]  /*0e10*/  LDC.64 R16, c[0x0][0x438] ;  /* 0x00010e00ff107b82 */ /* 0x000f280000000a00 */
[----:B------:R-:W5:Y:S01]  /*0e20*/  LDG.E.64 R10, desc[UR16][R10.64] ;  /* 0x000000100a0a7981 */ /* 0x000f62000c1e1b00 */
[----:B--2---:R-:W-:-:S06]  /*0e30*/  IMAD.WIDE R8, R13, 0x8, R8 ;  /* 0x000000080d087825 */ /* 0x004fcc00078e0208 */
[----:B------:R-:W5:Y:S01]  /*0e40*/  LDG.E.64 R8, desc[UR16][R8.64] ;  /* 0x0000001008087981 */ /* 0x000f62000c1e1b00 */
[----:B------:R-:W-:Y:S01]  /*0e50*/  UMOV UR4, 0xd9d7bdbb ;  /* 0xd9d7bdbb00047882 */ /* 0x000fe20000000000 */
[----:B------:R-:W-:Y:S01]  /*0e60*/  UMOV UR5, 0x3ddb7cdf ;  /* 0x3ddb7cdf00057882 */ /* 0x000fe20000000000 */
[----:B-1----:R-:W-:-:S04]  /*0e70*/  IMAD.WIDE R18, R13, 0x8, R18 ;  /* 0x000000080d127825 */ /* 0x002fc800078e0212 */
[----:B0-----:R-:W-:-:S04]  /*0e80*/  IMAD.WIDE R20, R13, 0x8, R20 ;  /* 0x000000080d147825 */ /* 0x001fc800078e0214 */
[----:B----4-:R-:W-:Y:S01]  /*0e90*/  IMAD.WIDE R16, R13, 0x8, R16 ;  /* 0x000000080d107825 */ /* 0x010fe200078e0210 */
[----:B---3--:R-:W-:-:S14]  /*0ea0*/  DSETP.GT.AND P0, PT, |R14|, UR4, PT ;  /* 0x000000040e007e2a */ /* 0x008fdc000bf04200 */
[----:B------:R-:W-:Y:S05]  /*0eb0*/  @P0 BRA `(.L_x_7) ;  /* 0x0000000c00000947 */ /* 0x000fea0003800000 */
[----:B------:R-:W0:Y:S01]  /*0ec0*/  LDC R4, c[0x0][0x4c0] ;  /* 0x00013000ff047b82 */ /* 0x000e220000000800 */
[----:B------:R-:W-:Y:S01]  /*0ed0*/  BSSY.RECONVERGENT B1, `(.L_x_8) ;  /* 0x00000bd000017945 */ /* 0x000fe20003800200 */
[----:B0-----:R-:W-:-:S13]  /*0ee0*/  ISETP.GE.AND P0, PT, R4, 0x1, PT ;  /* 0x000000010400780c */ /* 0x001fda0003f06270 */
[----:B------:R-:W-:Y:S05]  /*0ef0*/  @!P0 BRA `(.L_x_9) ;  /* 0x0000000800e88947 */ /* 0x000fea0003800000 */
[----:B------:R-:W0:Y:S01]  /*0f00*/  LDC.64 R16, c[0x0][0x3b0] ;  /* 0x0000ec00ff107b82 */ /* 0x000e220000000a00 */
[C---:B------:R-:W-:Y:S02]  /*0f10*/  ISETP.GE.U32.AND P0, PT, R4.reuse, 0x10, PT ;  /* 0x000000100400780c */ /* 0x040fe40003f06070 */
[----:B-----5:R-:W-:Y:S02]  /*0f20*/  LOP3.LUT R8, R4, 0xf, RZ, 0xc0, !PT ;  /* 0x0000000f04087812 */ /* 0x020fe400078ec0ff */
[----:B------:R-:W-:Y:S02]  /*0f30*/  MOV R10, RZ ;  /* 0x000000ff000a7202 */ /* 0x000fe40000000f00 */
[----:B------:R-:W-:Y:S01]  /*0f40*/  ISETP.NE.AND P1, PT, R8, RZ, PT ;  /* 0x000000ff0800720c */ /* 0x000fe20003f25270 */
[CC--:B0-----:R-:W-:Y:S02]  /*0f50*/  IMAD R9, R5.reuse, R0.reuse, R17 ;  /* 0x0000000005097224 */ /* 0x0c1fe400078e0211 */
[----:B------:R-:W-:-:S02]  /*0f60*/  IMAD R11, R5, R0, R16 ;  /* 0x00000000050b7224 */ /* 0x000fc400078e0210 */
[CC--:B------:R-:W-:Y:S02]  /*0f70*/  IMAD R9, R3.reuse, R2.reuse, R9 ;  /* 0x0000000203097224 */ /* 0x0c0fe400078e0209 */
[----:B------:R-:W-:Y:S01]  /*0f80*/  IMAD R11, R3, R2, R11 ;  /* 0x00000002030b7224 */ /* 0x000fe200078e020b */
[----:B------:R-:W-:Y:S06]  /*0f90*/  @!P0 BRA `(.L_x_10) ;  /* 0x00000004004c8947 */ /* 0x000fec0003800000 */
[C---:B------:R-:W-:Y:S01]  /*0fa0*/  IADD3 R13, PT, PT, R6.reuse, R16, RZ ;  /* 0x00000010060d7210 */ /* 0x040fe20007ffe0ff */
[----:B------:R-:W-:Y:S01]  /*0fb0*/  BSSY.RECONVERGENT B2, `(.L_x_10) ;  /* 0x0000051000027945 */ /* 0x000fe20003800200 */
[----:B------:R-:W-:Y:S02]  /*0fc0*/  IADD3 R14, PT, PT, R6, R17, RZ ;  /* 0x00000011060e7210 */ /* 0x000fe40007ffe0ff */
[----:B------:R-:W-:Y:S01]  /*0fd0*/  LOP3.LUT R10, R4, 0x7ffffff0, RZ, 0xc0, !PT ;  /* 0x7ffffff0040a7812 */ /* 0x000fe200078ec0ff */
[CC--:B------:R-:W-:Y:S02]  /*0fe0*/  IMAD R13, R3.reuse, R2.reuse, R13 ;  /* 0x00000002030d7224 */ /* 0x0c0fe400078e020d */
[----:B------:R-:W-:Y:S01]  /*0ff0*/  IMAD R14, R3, R2, R14 ;  /* 0x00000002030e7224 */ /* 0x000fe200078e020e */
[----:B------:R-:W-:Y:S01]  /*1000*/  IADD3 R34, PT, PT, -R10, RZ, RZ ;  /* 0x000000ff0a227210 */ /* 0x000fe20007ffe1ff */
[CC--:B------:R-:W-:Y:S02]  /*1010*/  IMAD R13, R5.reuse, R0.reuse, R13 ;  /* 0x00000000050d7224 */ /* 0x0c0fe400078e020d */
[----:B------:R-:W-:-:S07]  /*1020*/  IMAD R14, R5, R0, R14 ;  /* 0x00000000050e7224 */ /* 0x000fce00078e020e */
.L_x_11:
[----:B0-----:R-:W0:Y:S01]  /*1030*/  LDC.64 R18, c[0x0][0x380] ;  /* 0x0000e000ff127b82 */ /* 0x001e220000000a00 */
[----:B------:R-:W-:-:S07]  /*1040*/  VIADD R29, R14, 0xffffffff ;  /* 0xffffffff0e1d7836 */ /* 0x000fce0000000000 */
[----:B------:R-:W1:Y:S01]  /*1050*/  LDC R15, c[0x0][0x408] ;  /* 0x00010200ff0f7b82 */ /* 0x000e620000000800 */
[----:B0-----:R-:W-:-:S05]  /*1060*/  IMAD.WIDE R28, R29, 0x8, R18 ;  /* 0x000000081d1c7825 */ /* 0x001fca00078e0212 */
[----:B------:R-:W2:Y:S01]  /*1070*/  LDG.E.64 R24, desc[UR16][R28.64] ;  /* 0x000000101c187981 */ /* 0x000ea2000c1e1b00 */
[----:B------:R-:W-:-:S05]  /*1080*/  IADD3 R21, PT, PT, R13, -0x1, RZ ;  /* 0xffffffff0d157810 */ /* 0x000fca0007ffe0ff */
[----:B------:R-:W-:-:S04]  /*1090*/  IMAD.WIDE R18, R21, 0x8, R18 ;  /* 0x0000000815127825 */ /* 0x000fc800078e0212 */
[C---:B-1----:R-:W-:Y:S01]  /*10a0*/  IMAD.WIDE R20, R15.reuse, 0x8, R28 ;  /* 0x000000080f147825 */ /* 0x042fe200078e021c */
[----:B--2---:R0:W-:Y:S04]  /*10b0*/  STG.E.64 desc[UR16][R18.64], R24 ;  /* 0x0000001812007986 */ /* 0x0041e8000c101b10 */
[----:B------:R-:W2:Y:S01]  /*10c0*/  LDG.E.64 R22, desc[UR16][R20.64] ;  /* 0x0000001014167981 */ /* 0x000ea2000c1e1b00 */
[----:B------:R-:W-:-:S04]  /*10d0*/  IMAD.WIDE R26, R15, 0x8, R18 ;  /* 0x000000080f1a7825 */ /* 0x000fc800078e0212 */
[C---:B------:R-:W-:Y:S01]  /*10e0*/  IMAD.WIDE R30, R15.reuse, 0x8, R20 ;  /* 0x000000080f1e7825 */ /* 0x040fe200078e0214 */
[----:B--2---:R1:W-:Y:S04]  /*10f0*/  STG.E.64 desc[UR16][R26.64], R22 ;  /* 0x000000161a007986 */ /* 0x0043e8000c101b10 */
[----:B------:R-:W2:Y:S01]  /*1100*/  LDG.E.64 R32, desc[UR16][R30.64] ;  /* 0x000000101e207981 */ /* 0x000ea2000c1e1b00 */
[----:B------:R-:W-:-:S04]  /*1110*/  IMAD.WIDE R28, R15, 0x8, R26 ;  /* 0x000000080f1c7825 */ /* 0x000fc800078e021a */
[C---:B------:R-:W-:Y:S01]  /*1120*/  IMAD.WIDE R36, R15.reuse, 0x8, R30 ;  /* 0x000000080f247825 */ /* 0x040fe200078e021e */
[----:B--2---:R2:W-:Y:S04]  /*1130*/  STG.E.64 desc[UR16][R28.64], R32 ;  /* 0x000000201c007986 */ /* 0x0045e8000c101b10 */
[----:B------:R-:W3:Y:S01]  /*1140*/  LDG.E.64 R20, desc[UR16][R36.64] ;  /* 0x0000001024147981 */ /* 0x000ee2000c1e1b00 */
[----:B------:R-:W-:-:S04]  /*1150*/  IMAD.WIDE R30, R15, 0x8, R28 ;  /* 0x000000080f1e7825 */ /* 0x000fc800078e021c */
[C---:B0-----:R-:W-:Y:S01]  /*1160*/  IMAD.WIDE R18, R15.reuse, 0x8, R36 ;  /* 0x000000080f127825 */ /* 0x041fe200078e0224 */
[----:B---3--:R0:W-:Y:S04]  /*1170*/  STG.E.64 desc[UR16][R30.64], R20 ;  /* 0x000000141e007986 */ /* 0x0081e8000c101b10 */
[----:B------:R-:W3:Y:S01]  /*1180*/  LDG.E.64 R24, desc[UR16][R18.64] ;  /* 0x0000001012187981 */ /* 0x000ee2000c1e1b00 */
[----:B------:R-:W-:-:S04]  /*1190*/  IMAD.WIDE R36, R15, 0x8, R30 ;  /* 0x000000080f247825 */ /* 0x000fc800078e021e */
[C---:B-1----:R-:W-:Y:S01]  /*11a0*/  IMAD.WIDE R22, R15.reuse, 0x8, R18 ;  /* 0x000000080f167825 */ /* 0x042fe200078e0212 */
[----:B---3--:R1:W-:Y:S04]  /*11b0*/  STG.E.64 desc[UR16][R36.64], R24 ;  /* 0x0000001824007986 */ /* 0x0083e8000c101b10 */
[----:B------:R-:W3:Y:S01]  /*11c0*/  LDG.E.64 R26, desc[UR16][R22.64] ;  /* 0x00000010161a7981 */ /* 0x000ee2000c1e1b00 */
[----:B------:R-:W-:-:S04]  /*11d0*/  IMAD.WIDE R18, R15, 0x8, R36 ;  /* 0x000000080f127825 */ /* 0x000fc800078e0224 */
[C---:B--2---:R-:W-:Y:S01]  /*11e0*/  IMAD.WIDE R28, R15.reuse, 0x8, R22 ;  /* 0x000000080f1c7825 */ /* 0x044fe200078e0216 */
[----:B---3--:R2:W-:Y:S04]  /*11f0*/  STG.E.64 desc[UR16][R18.64], R26 ;  /* 0x0000001a12007986 */ /* 0x0085e8000c101b10 */
        /* <DEDUP_REMOVED lines=35> */
[----:B---3--:R0:W-:Y:S05]  /*1430*/  STG.E.64 desc[UR16][R24.64], R32 ;  /* 0x0000002018007986 */ /* 0x0081ea000c101b10 */
[----:B------:R-:W2:Y:S01]  /*1440*/  LDG.E.64 R22, desc[UR16][R22.64] ;  /* 0x0000001016167981 */ /* 0x000ea2000c1e1b00 */
[C---:B------:R-:W-:Y:S01]  /*1450*/  IMAD.WIDE R30, R15.reuse, 0x8, R24 ;  /* 0x000000080f1e7825 */ /* 0x040fe200078e0218 */
[----:B------:R-:W-:Y:S02]  /*1460*/  IADD3 R34, PT, PT, R34, 0x10, RZ ;  /* 0x0000001022227810 */ /* 0x000fe40007ffe0ff */
[----:B------:R-:W-:-:S02]  /*1470*/  LEA R13, R15, R13, 0x4 ;  /* 0x0000000d0f0d7211 */ /* 0x000fc400078e20ff */
[----:B------:R-:W-:Y:S02]  /*1480*/  ISETP.NE.AND P0, PT, R34, RZ, PT ;  /* 0x000000ff2200720c */ /* 0x000fe40003f05270 */
[----:B------:R-:W-:Y:S01]  /*1490*/  LEA R14, R15, R14, 0x4 ;  /* 0x0000000e0f0e7211 */ /* 0x000fe200078e20ff */
[----:B--2---:R0:W-:Y:S10]  /*14a0*/  STG.E.64 desc[UR16][R30.64], R22 ;  /* 0x000000161e007986 */ /* 0x0041f4000c101b10 */
[----:B------:R-:W-:Y:S05]  /*14b0*/  @P0 BRA `(.L_x_11) ;  /* 0xfffffff800dc0947 */ /* 0x000fea000383ffff */
[----:B------:R-:W-:Y:S05]  /*14c0*/  BSYNC.RECONVERGENT B2 ;  /* 0x0000000000027941 */ /* 0x000fea0003800200 */
.L_x_10:
[--C-:B------:R-:W-:Y:S02]  /*14d0*/  IADD3 R13, PT, PT, R9, -0x1, R6.reuse ;  /* 0xffffffff090d7810 */ /* 0x100fe40007ffe006 */
[----:B------:R-:W-:Y:S01]  /*14e0*/  IADD3 R11, PT, PT, R11, -0x1, R6 ;  /* 0xffffffff0b0b7810 */ /* 0x000fe20007ffe006 */
[----:B------:R-:W-:Y:S06]  /*14f0*/  @!P1 BRA `(.L_x_9) ;  /* 0x0000000400689947 */ /* 0x000fec0003800000 */
[----:B------:R-:W-:Y:S02]  /*1500*/  ISETP.GE.U32.AND P0, PT, R8, 0x8, PT ;  /* 0x000000080800780c */ /* 0x000fe40003f06070 */
[----:B0-----:R-:W-:-:S04]  /*1510*/  LOP3.LUT R28, R4, 0x7, RZ, 0xc0, !PT ;  /* 0x00000007041c7812 */ /* 0x001fc800078ec0ff */
[----:B------:R-:W-:-:S07]  /*1520*/  ISETP.NE.AND P1, PT, R28, RZ, PT ;  /* 0x000000ff1c00720c */ /* 0x000fce0003f25270 */
[----:B------:R-:W-:Y:S06]  /*1530*/  @!P0 BRA `(.L_x_12) ;  /* 0x0000000000948947 */ /* 0x000fec0003800000 */
[----:B------:R-:W0:Y:S08]  /*1540*/  LDC R29, c[0x0][0x408] ;  /* 0x00010200ff1d7b82 */ /* 0x000e300000000800 */
[----:B------:R-:W1:Y:S01]  /*1550*/  LDC.64 R24, c[0x0][0x380] ;  /* 0x0000e000ff187b82 */ /* 0x000e620000000a00 */
[----:B0-----:R-:W-:-:S04]  /*1560*/  IMAD R19, R10, R29, R13 ;  /* 0x0000001d0a137224 */ /* 0x001fc800078e020d */
[----:B-1----:R-:W-:-:S05]  /*1570*/  IMAD.WIDE R18, R19, 0x8, R24 ;  /* 0x0000000813127825 */ /* 0x002fca00078e0218 */
[----:B------:R-:W2:Y:S01]  /*1580*/  LDG.E.64 R30, desc[UR16][R18.64] ;  /* 0x00000010121e7981 */ /* 0x000ea2000c1e1b00 */
[----:B------:R-:W-:Y:S02]  /*1590*/  IMAD R9, R10, R29, R11 ;  /* 0x0000001d0a097224 */ /* 0x000fe400078e020b */
[----:B------:R-:W-:-:S04]  /*15a0*/  IMAD.WIDE R26, R29, 0x8, R18 ;  /* 0x000000081d1a7825 */ /* 0x000fc800078e0212 */
[----:B------:R-:W-:-:S05]  /*15b0*/  IMAD.WIDE R24, R9, 0x8, R24 ;  /* 0x0000000809187825 */ /* 0x000fca00078e0218 */
        /* <DEDUP_REMOVED lines=21> */
[----:B------:R-:W2:Y:S01]  /*1710*/  LDG.E.64 R14, desc[UR16][R8.64] ;  /* 0x00000010080e7981 */ /* 0x000ea2000c1e1b00 */
[----:B------:R-:W-:-:S04]  /*1720*/  IMAD.WIDE R18, R29, 0x8, R36 ;  /* 0x000000081d127825 */ /* 0x000fc800078e0224 */
[C---:B0-----:R-:W-:Y:S01]  /*1730*/  IMAD.WIDE R20, R29.reuse, 0x8, R8 ;  /* 0x000000081d147825 */ /* 0x041fe200078e0208 */
[----:B--2---:R1:W-:Y:S05]  /*1740*/  STG.E.64 desc[UR16][R18.64], R14 ;  /* 0x0000000e12007986 */ /* 0x0043ea000c101b10 */
[----:B------:R-:W2:Y:S01]  /*1750*/  LDG.E.64 R20, desc[UR16][R20.64] ;  /* 0x0000001014147981 */ /* 0x000ea2000c1e1b00 */
[----:B------:R-:W-:Y:S01]  /*1760*/  IMAD.WIDE R22, R29, 0x8, R18 ;  /* 0x000000081d167825 */ /* 0x000fe200078e0212 */
[----:B------:R-:W-:-:S04]  /*1770*/  IADD3 R10, PT, PT, R10, 0x8, RZ ;  /* 0x000000080a0a7810 */ /* 0x000fc80007ffe0ff */
[----:B--2---:R1:W-:Y:S03]  /*1780*/  STG.E.64 desc[UR16][R22.64], R20 ;  /* 0x0000001416007986 */ /* 0x0043e6000c101b10 */
.L_x_12:
[----:B------:R-:W-:Y:S05]  /*1790*/  @!P1 BRA `(.L_x_9) ;  /* 0x0000000000c09947 */ /* 0x000fea0003800000 */
[----:B------:R-:W-:Y:S02]  /*17a0*/  ISETP.GE.U32.AND P0, PT, R28, 0x4, PT ;  /* 0x000000041c00780c */ /* 0x000fe40003f06070 */
[----:B------:R-:W-:-:S04]  /*17b0*/  LOP3.LUT R4, R4, 0x3, RZ, 0xc0, !PT ;  /* 0x0000000304047812 */ /* 0x000fc800078ec0ff */
[----:B------:R-:W-:-:S07]  /*17c0*/  ISETP.NE.AND P1, PT, R4, RZ, PT ;  /* 0x000000ff0400720c */ /* 0x000fce0003f25270 */
[----:B------:R-:W-:Y:S06]  /*17d0*/  @!P0 BRA `(.L_x_13) ;  /* 0x0000000000548947 */ /* 0x000fec0003800000 */
[----:B------:R-:W0:Y:S08]  /*17e0*/  LDC R8, c[0x0][0x408] ;  /* 0x00010200ff087b82 */ /* 0x000e300000000800 */
[----:B-1----:R-:W1:Y:S01]  /*17f0*/  LDC.64 R18, c[0x0][0x380] ;  /* 0x0000e000ff127b82 */ /* 0x002e620000000a00 */
        /* <DEDUP_REMOVED lines=14> */
[----:B--2---:R0:W-:Y:S05]  /*18e0*/  STG.E.64 desc[UR16][R32.64], R20 ;  /* 0x0000001420007986 */ /* 0x0041ea000c101b10 */
[----:B------:R-:W2:Y:S01]  /*18f0*/  LDG.E.64 R22, desc[UR16][R22.64] ;  /* 0x0000001016167981 */ /* 0x000ea2000c1e1b00 */
[----:B------:R-:W-:Y:S01]  /*1900*/  IMAD.WIDE R8, R8, 0x8, R32 ;  /* 0x0000000808087825 */ /* 0x000fe200078e0220 */
[----:B------:R-:W-:-:S04]  /*1910*/  IADD3 R10, PT, PT, R10, 0x4, RZ ;  /* 0x000000040a0a7810 */ /* 0x000fc80007ffe0ff */
[----:B--2---:R0:W-:Y:S03]  /*1920*/  STG.E.64 desc[UR16][R8.64], R22 ;  /* 0x0000001608007986 */ /* 0x0041e6000c101b10 */
.L_x_13:
[----:B------:R-:W-:Y:S05]  /*1930*/  @!P1 BRA `(.L_x_9) ;  /* 0x0000000000589947 */ /* 0x000fea0003800000 */
[----:B01----:R-:W0:Y:S01]  /*1940*/  LDC R19, c[0x0][0x408] ;  /* 0x00010200ff137b82 */ /* 0x003e220000000800 */
[C---:B------:R-:W-:Y:S02]  /*1950*/  IADD3 R11, PT, PT, R6.reuse, R16, RZ ;  /* 0x00000010060b7210 */ /* 0x040fe40007ffe0ff */
[----:B------:R-:W-:Y:S02]  /*1960*/  IADD3 R17, PT, PT, R6, R17, RZ ;  /* 0x0000001106117210 */ /* 0x000fe40007ffe0ff */
[----:B------:R-:W-:-:S03]  /*1970*/  IADD3 R13, PT, PT, -R4, RZ, RZ ;  /* 0x000000ff040d7210 */ /* 0x000fc60007ffe1ff */
[----:B------:R-:W1:Y:S01]  /*1980*/  LDC.64 R8, c[0x0][0x380] ;  /* 0x0000e000ff087b82 */ /* 0x000e620000000a00 */
[CC--:B0-----:R-:W-:Y:S02]  /*1990*/  IMAD R6, R10.reuse, R19.reuse, R11 ;  /* 0x000000130a067224 */ /* 0x0c1fe400078e020b */
[----:B------:R-:W-:Y:S02]  /*19a0*/  IMAD R10, R10, R19, R17 ;  /* 0x000000130a0a7224 */ /* 0x000fe400078e0211 */
[CC--:B------:R-:W-:Y:S02]  /*19b0*/  IMAD R6, R3.reuse, R2.reuse, R6 ;  /* 0x0000000203067224 */ /* 0x0c0fe400078e0206 */
[----:B------:R-:W-:Y:S02]  /*19c0*/  IMAD R10, R3, R2, R10 ;  /* 0x00000002030a7224 */ /* 0x000fe400078e020a */
[CC--:B------:R-:W-:Y:S02]  /*19d0*/  IMAD R6, R5.reuse, R0.reuse, R6 ;  /* 0x0000000005067224 */ /* 0x0c0fe400078e0206 */
[----:B-1----:R-:W-:-:S07]  /*19e0*/  IMAD R4, R5, R0, R10 ;  /* 0x0000000005047224 */ /* 0x002fce00078e020a */
.L_x_14:
[----:B--2---:R-:W-:-:S05]  /*19f0*/  IADD3 R11, PT, PT, R4, -0x1, RZ ;  /* 0xffffffff040b7810 */ /* 0x004fca0007ffe0ff */
[----:B------:R-:W-:-:S06]  /*1a00*/  IMAD.WIDE R10, R11, 0x8, R8 ;  /* 0x000000080b0a7825 */ /* 0x000fcc00078e0208 */
[----:B------:R-:W2:Y:S01]  /*1a10*/  LDG.E.64 R10, desc[UR16][R10.64] ;  /* 0x000000100a0a7981 */ /* 0x000ea2000c1e1b00 */
[C---:B------:R-:W-:Y:S01]  /*1a20*/  IADD3 R15, PT, PT, R6.reuse, -0x1, RZ ;  /* 0xffffffff060f7810 */ /* 0x040fe20007ffe0ff */
[----:B------:R-:W-:Y:S01]  /*1a30*/  IMAD.IADD R6, R6, 0x1, R19 ;  /* 0x0000000106067824 */ /* 0x000fe200078e0213 */
[----:B------:R-:W-:Y:S02]  /*1a40*/  IADD3 R13, PT, PT, R13, 0x1, RZ ;  /* 0x000000010d0d7810 */ /* 0x000fe40007ffe0ff */
[----:B------:R-:W-:Y:S01]  /*1a50*/  IADD3 R4, PT, PT, R4, R19, RZ ;  /* 0x0000001304047210 */ /* 0x000fe20007ffe0ff */
[----:B------:R-:W-:Y:S01]  /*1a60*/  IMAD.WIDE R14, R15, 0x8, R8 ;  /* 0x000000080f0e7825 */ /* 0x000fe200078e0208 */
[----:B------:R-:W-:-:S04]  /*1a70*/  ISETP.NE.AND P0, PT, R13, RZ, PT ;  /* 0x000000ff0d00720c */ /* 0x000fc80003f05270 */
[----:B--2---:R2:W-:Y:S09]  /*1a80*/  STG.E.64 desc[UR16][R14.64], R10 ;  /* 0x0000000a0e007986 */ /* 0x0045f2000c101b10 */
[----:B------:R-:W-:Y:S05]  /*1a90*/  @P0 BRA `(.L_x_14) ;  /* 0xfffffffc00d40947 */ /* 0x000fea000383ffff */
.L_x_9:
[----:B------:R-:W-:Y:S05]  /*1aa0*/  BSYNC.RECONVERGENT B1 ;  /* 0x0000000000017941 */ /* 0x000fea0003800200 */
.L_x_8:
[----:B------:R-:W-:Y:S05]  /*1ab0*/  BRA `(.L_x_3) ;  /* 0x0000000800687947 */ /* 0x000fea0003800000 */
.L_x_7:
[----:B------:R-:W2:Y:S01]  /*1ac0*/  LDG.E.64 R16, desc[UR16][R16.64] ;  /* 0x0000001010107981 */ /* 0x000ea2000c1e1b00 */
[----:B------:R-:W0:Y:S01]  /*1ad0*/  LDC.64 R30, c[0x0][0x3b0] ;  /* 0x0000ec00ff1e7b82 */ /* 0x000e220000000a00 */
[----:B------:R-:W1:Y:S02]  /*1ae0*/  LDCU UR4, c[0x0][0x3bc] ;  /* 0x00007780ff0477ac */ /* 0x000e640008000800 */
[----:B------:R-:W3:Y:S01]  /*1af0*/  LDG.E.64 R18, desc[UR16][R18.64] ;  /* 0x0000001012127981 */ /* 0x000ee2000c1e1b00 */
[----:B------:R-:W4:Y:S03]  /*1b00*/  LDCU.128 UR8, c[0x0][0x3c0] ;  /* 0x00007800ff0877ac */ /* 0x000f260008000c00 */
[----:B------:R-:W3:Y:S01]  /*1b10*/  LDG.E.64 R20, desc[UR16][R20.64] ;  /* 0x0000001014147981 */ /* 0x000ee2000c1e1b00 */
[----:B------:R-:W0:Y:S01]  /*1b20*/  LDC R13, c[0x0][0x408] ;  /* 0x00010200ff0d7b82 */ /* 0x000e220000000800 */
[----:B------:R-:W0:Y:S07]  /*1b30*/  LDCU.128 UR12, c[0x0][0x3d0] ;  /* 0x00007a00ff0c77ac */ /* 0x000e2e0008000c00 */
[----:B------:R-:W0:Y:S01]  /*1b40*/  LDC.64 R14, c[0x0][0x380] ;  /* 0x0000e000ff0e7b82 */ /* 0x000e220000000a00 */
[----:B-1----:R-:W-:-:S02]  /*1b50*/  UIADD3 UR4, UPT, UPT, UR4, -0x1, URZ ;  /* 0xffffffff04047890 */ /* 0x002fc4000fffe0ff */
[----:B----4-:R-:W-:Y:S01]  /*1b60*/  UIADD3 UR5, UPT, UPT, UR9, -0x1, URZ ;  /* 0xffffffff09057890 */ /* 0x010fe2000fffe0ff */
[----:B0-----:R-:W-:Y:S01]  /*1b70*/  IADD3 R30, PT, PT, R30, -0x1, RZ ;  /* 0xffffffff1e1e7810 */ /* 0x001fe20007ffe0ff */
[----:B------:R-:W-:Y:S01]  /*1b80*/  UIADD3 UR6, UPT, UPT, UR10, -0x1, URZ ;  /* 0xffffffff0a067890 */ /* 0x000fe2000fffe0ff */
[----:B------:R-:W-:Y:S01]  /*1b90*/  IADD3 R32, PT, PT, R31, -0x1, RZ ;  /* 0xffffffff1f207810 */ /* 0x000fe20007ffe0ff */
[----:B------:R-:W-:Y:S02]  /*1ba0*/  UIADD3 UR7, UPT, UPT, UR11, -0x1, URZ ;  /* 0xffffffff0b077890 */ /* 0x000fe4000fffe0ff */
[C-C-:B------:R-:W-:Y:S01]  /*1bb0*/  IMAD R22, R13.reuse, UR4, R30.reuse ;  /* 0x000000040d167c24 */ /* 0x140fe2000f8e021e */
[----:B------:R-:W-:Y:S01]  /*1bc0*/  UIADD3 UR4, UPT, UPT, UR8, -0x1, URZ ;  /* 0xffffffff08047890 */ /* 0x000fe2000fffe0ff */
[----:B------:R-:W-:Y:S02]  /*1bd0*/  IMAD R26, R13, UR5, R30 ;  /* 0x000000050d1a7c24 */ /* 0x000fe4000f8e021e */
[----:B------:R-:W-:-:S02]  /*1be0*/  IMAD R22, R5, R0, R22 ;  /* 0x0000000005167224 */ /* 0x000fc400078e0216 */
[----:B------:R-:W-:Y:S02]  /*1bf0*/  IMAD R27, R13, UR6, R30 ;  /* 0x000000060d1b7c24 */ /* 0x000fe4000f8e021e */
[----:B------:R-:W-:Y:S02]  /*1c00*/  IMAD R23, R3, R2, R22 ;  /* 0x0000000203177224 */ /* 0x000fe400078e0216 */
[C-C-:B------:R-:W-:Y:S01]  /*1c10*/  IMAD R24, R13.reuse, UR4, R30.reuse ;  /* 0x000000040d187c24 */ /* 0x140fe2000f8e021e */
[----:B------:R-:W-:Y:S01]  /*1c20*/  UIADD3 UR4, UPT, UPT, UR12, -0x1, URZ ;  /* 0xffffffff0c047890 */ /* 0x000fe2000fffe0ff */
[----:B------:R-:W-:Y:S01]  /*1c30*/  IMAD R28, R13, UR7, R30 ;  /* 0x000000070d1c7c24 */ /* 0x000fe2000f8e021e */
[----:B------:R-:W-:Y:S01]  /*1c40*/  IADD3 R23, PT, PT, R23, R6, RZ ;  /* 0x0000000617177210 */ /* 0x000fe20007ffe0ff */
[CC--:B------:R-:W-:Y:S02]  /*1c50*/  IMAD R24, R5.reuse, R0.reuse, R24 ;  /* 0x0000000005187224 */ /* 0x0c0fe400078e0218 */
[----:B------:R-:W-:-:S02]  /*1c60*/  IMAD R26, R5, R0, R26 ;  /* 0x00000000051a7224 */ /* 0x000fc400078e021a */
[----:B------:R-:W-:-:S04]  /*1c70*/  IMAD.WIDE R22, R23, 0x8, R14 ;  /* 0x0000000817167825 */ /* 0x000fc800078e020e */
[----:B------:R-:W-:Y:S02]  /*1c80*/  IMAD R29, R13, UR4, R32 ;  /* 0x000000040d1d7c24 */ /* 0x000fe4000f8e0220 */
[----:B------:R-:W-:Y:S02]  /*1c90*/  IMAD R25, R3, R2, R24 ;  /* 0x0000000203197224 */ /* 0x000fe400078e0218 */
[CC--:B------:R-:W-:Y:S02]  /*1ca0*/  IMAD R27, R5.reuse, R0.reuse, R27 ;  /* 0x00000000051b7224 */ /* 0x0c0fe400078e021b */
[----:B------:R-:W-:Y:S01]  /*1cb0*/  IMAD R28, R5, R0, R28 ;  /* 0x00000000051c7224 */ /* 0x000fe200078e021c */
[----:B------:R-:W-:Y:S01]  /*1cc0*/  IADD3 R25, PT, PT, R25, R6, RZ ;  /* 0x0000000619197210 */ /* 0x000fe20007ffe0ff */
[----:B------:R-:W-:-:S04]  /*1cd0*/  IMAD R27, R3, R2, R27 ;  /* 0x00000002031b7224 */ /* 0x000fc800078e021b */
[----:B------:R-:W-:Y:S01]  /*1ce0*/  IMAD.WIDE R34, R25, 0x8, R14 ;  /* 0x0000000819227825 */ /* 0x000fe200078e020e */
[----:B------:R-:W-:-:S05]  /*1cf0*/  IADD3 R25, PT, PT, R27, R6, RZ ;  /* 0x000000061b197210 */ /* 0x000fca0007ffe0ff */
[----:B------:R-:W-:Y:S01]  /*1d00*/  IMAD.WIDE R24, R25, 0x8, R14 ;  /* 0x0000000819187825 */ /* 0x000fe200078e020e */
[----:B--2---:R0:W-:Y:S04]  /*1d10*/  STG.E.64 desc[UR16][R22.64], R16 ;  /* 0x0000001016007986 */ /* 0x0041e8000c101b10 */
[----:B---3--:R-:W-:Y:S01]  /*1d20*/  STG.E.64 desc[UR16][R34.64], R18 ;  /* 0x0000001222007986 */ /* 0x008fe2000c101b10 */
[----:B0-----:R-:W-:Y:S02]  /*1d30*/  IMAD R22, R5, R0, R29 ;  /* 0x0000000005167224 */ /* 0x001fe400078e021d */
[CC--:B------:R-:W-:Y:S02]  /*1d40*/  IMAD R23, R3.reuse, R2.reuse, R26 ;  /* 0x0000000203177224 */ /* 0x0c0fe400078e021a */
[----:B------:R-:W-:-:S02]  /*1d50*/  IMAD R29, R3, R2, R28 ;  /* 0x00000002031d7224 */ /* 0x000fc400078e021c */
[----:B------:R-:W-:Y:S01]  /*1d60*/  IMAD R31, R3, R2, R22 ;  /* 0x00000002031f7224 */ /* 0x000fe200078e0216 */
[-C--:B------:R-:W-:Y:S02]  /*1d70*/  IADD3 R23, PT, PT, R23, R6.reuse, RZ ;  /* 0x0000000617177210 */ /* 0x080fe40007ffe0ff */
[-C--:B------:R-:W-:Y:S02]  /*1d80*/  IADD3 R27, PT, PT, R29, R6.reuse, RZ ;  /* 0x000000061d1b7210 */ /* 0x080fe40007ffe0ff */
[----:B------:R-:W-:Y:S01]  /*1d90*/  IADD3 R29, PT, PT, R31, R6, RZ ;  /* 0x000000061f1d7210 */ /* 0x000fe20007ffe0ff */
[----:B------:R-:W-:-:S04]  /*1da0*/  IMAD.WIDE R22, R23, 0x8, R14 ;  /* 0x0000000817167825 */ /* 0x000fc800078e020e */
[--C-:B------:R-:W-:Y:S01]  /*1db0*/  IMAD.WIDE R26, R27, 0x8, R14.reuse ;  /* 0x000000081b1a7825 */ /* 0x100fe200078e020e */
[----:B------:R0:W-:Y:S03]  /*1dc0*/  STG.E.64 desc[UR16][R22.64], R20 ;  /* 0x0000001416007986 */ /* 0x0001e6000c101b10 */
[----:B------:R-:W-:Y:S01]  /*1dd0*/  IMAD.WIDE R28, R29, 0x8, R14 ;  /* 0x000000081d1c7825 */ /* 0x000fe200078e020e */
[----:B-----5:R1:W-:Y:S04]  /*1de0*/  STG.E.64 desc[UR16][R24.64], R8 ;  /* 0x0000000818007986 */ /* 0x0203e8000c101b10 */
[----:B------:R2:W-:Y:S04]  /*1df0*/  STG.E.64 desc[UR16][R26.64], R10 ;  /* 0x0000000a1a007986 */ /* 0x0005e8000c101b10 */
[----:B------:R-:W1:Y:S01]  /*1e00*/  LDG.E.64 R28, desc[UR16][R28.64] ;  /* 0x000000101c1c7981 */ /* 0x000e62000c1e1b00 */
[----:B------:R-:W-:Y:S01]  /*1e10*/  UIADD3 UR5, UPT, UPT, UR13, -0x1, URZ ;  /* 0xffffffff0d057890 */ /* 0x000fe2000fffe0ff */
[----:B------:R-:W-:-:S04]  /*1e20*/  IMAD R31, R13, UR4, R30 ;  /* 0x000000040d1f7c24 */ /* 0x000fc8000f8e021e */
[----:B------:R-:W-:Y:S02]  /*1e30*/  IMAD R31, R5, R0, R31 ;  /* 0x00000000051f7224 */ /* 0x000fe400078e021f */
[----:B------:R-:W-:Y:S02]  /*1e40*/  IMAD R33, R13, UR5, R30 ;  /* 0x000000050d217c24 */ /* 0x000fe4000f8e021e */
[----:B------:R-:W-:Y:S02]  /*1e50*/  IMAD R31, R3, R2, R31 ;  /* 0x00000002031f7224 */ /* 0x000fe400078e021f */
[----:B------:R-:W-:-:S03]  /*1e60*/  IMAD R33, R5, R0, R33 ;  /* 0x0000000005217224 */ /* 0x000fc600078e0221 */
[----:B------:R-:W-:Y:S01]  /*1e70*/  IADD3 R31, PT, PT, R31, R6, RZ ;  /* 0x000000061f1f7210 */ /* 0x000fe20007ffe0ff */
[----:B------:R-:W-:-:S05]  /*1e80*/  IMAD R33, R3, R2, R33 ;  /* 0x0000000203217224 */ /* 0x000fca00078e0221 */
[----:B0-----:R-:W-:-:S05]  /*1e90*/  IADD3 R23, PT, PT, R33, R6, RZ ;  /* 0x0000000621177210 */ /* 0x001fca0007ffe0ff */
[----:B------:R-:W-:Y:S01]  /*1ea0*/  IMAD.WIDE R22, R23, 0x8, R14 ;  /* 0x0000000817167825 */ /* 0x000fe200078e020e */
[----:B-1----:R-:W-:-:S03]  /*1eb0*/  DMUL R24, R16, R28 ;  /* 0x0000001c10187228 */ /* 0x002fc60000000000 */
[----:B------:R-:W-:-:S05]  /*1ec0*/  IMAD.WIDE R16, R31, 0x8, R14 ;  /* 0x000000081f107825 */ /* 0x000fca00078e020e */
[----:B------:R-:W-:Y:S04]  /*1ed0*/  STG.E.64 desc[UR16][R16.64], R28 ;  /* 0x0000001c10007986 */ /* 0x000fe8000c101b10 */
[----:B------:R0:W-:Y:S04]  /*1ee0*/  STG.E.64 desc[UR16][R22.64], R24 ;  /* 0x0000001816007986 */ /* 0x0001e8000c101b10 */
[----:B------:R-:W3:Y:S01]  /*1ef0*/  LDG.E.64 R34, desc[UR16][R16.64] ;  /* 0x0000001010227981 */ /* 0x000ee2000c1e1b00 */
[----:B------:R-:W-:-:S06]  /*1f00*/  UIADD3 UR4, UPT, UPT, UR14, -0x1, URZ ;  /* 0xffffffff0e047890 */ /* 0x000fcc000fffe0ff */
[----:B--2---:R-:W-:-:S04]  /*1f10*/  IMAD R26, R13, UR4, R30 ;  /* 0x000000040d1a7c24 */ /* 0x004fc8000f8e021e */
[----:B------:R-:W-:-:S04]  /*1f20*/  IMAD R26, R5, R0, R26 ;  /* 0x00000000051a7224 */ /* 0x000fc800078e021a */
[----:B------:R-:W-:-:S05]  /*1f30*/  IMAD R27, R3, R2, R26 ;  /* 0x00000002031b7224 */ /* 0x000fca00078e021a */
[----:B------:R-:W-:Y:S01]  /*1f40*/  IADD3 R27, PT, PT, R27, R6, RZ ;  /* 0x000000061b1b7210 */ /* 0x000fe20007ffe0ff */
[----:B---3--:R-:W-:-:S04]  /*1f50*/  DMUL R34, R18, R34 ;  /* 0x0000002212227228 */ /* 0x008fc80000000000 */
[----:B------:R-:W-:-:S05]  /*1f60*/  IMAD.WIDE R18, R27, 0x8, R14 ;  /* 0x000000081b127825 */ /* 0x000fca00078e020e */
[----:B------:R1:W-:Y:S04]  /*1f70*/  STG.E.64 desc[UR16][R18.64], R34 ;  /* 0x0000002212007986 */ /* 0x0003e8000c101b10 */
[----:B------:R-:W2:Y:S01]  /*1f80*/  LDG.E.64 R26, desc[UR16][R16.64] ;  /* 0x00000010101a7981 */ /* 0x000ea2000c1e1b00 */
[----:B------:R-:W-:Y:S01]  /*1f90*/  UIADD3 UR4, UPT, UPT, UR15, -0x1, URZ ;  /* 0xffffffff0f047890 */ /* 0x000fe2000fffe0ff */
[----:B------:R-:W-:-:S05]  /*1fa0*/  ISETP.NE.AND P0, PT, R4, 0x49, PT ;  /* 0x000000490400780c */ /* 0x000fca0003f05270 */
[----:B0-----:R-:W-:-:S04]  /*1fb0*/  IMAD R24, R13, UR4, R30 ;  /* 0x000000040d187c24 */ /* 0x001fc8000f8e021e */
[----:B------:R-:W-:-:S04]  /*1fc0*/  IMAD R24, R5, R0, R24 ;  /* 0x0000000005187224 */ /* 0x000fc800078e0218 */
[----:B------:R-:W-:-:S04]  /*1fd0*/  IMAD R25, R3, R2, R24 ;  /* 0x0000000203197224 */ /* 0x000fc800078e0218 */
[----:B------:R-:W-:-:S04]  /*1fe0*/  IMAD.IADD R25, R25, 0x1, R6 ;  /* 0x0000000119197824 */ /* 0x000fc800078e0206 */
[----:B------:R-:W-:Y:S01]  /*1ff0*/  IMAD.WIDE R24, R25, 0x8, R14 ;  /* 0x0000000819187825 */ /* 0x000fe200078e020e */
[----:B--2---:R-:W-:-:S07]  /*2000*/  DMUL R20, R20, R26 ;  /* 0x0000001a14147228 */ /* 0x004fce0000000000 */
[----:B------:R1:W-:Y:S01]  /*2010*/  STG.E.64 desc[UR16][R24.64], R20 ;  /* 0x0000001418007986 */ /* 0x0003e2000c101b10 */
[----:B------:R-:W-:Y:S05]  /*2020*/  @!P0 BRA `(.L_x_15) ;  /* 0x0000000000d48947 */ /* 0x000fea0003800000 */
[----:B------:R-:W-:-:S13]  /*2030*/  ISETP.NE.AND P0, PT, R4, 0x57, PT ;  /* 0x000000570400780c */ /* 0x000fda0003f05270 */
[----:B------:R-:W-:Y:S05]  /*2040*/  @P0 BRA `(.L_x_3) ;  /* 0x0000000400040947 */ /* 0x000fea0003800000 */
[----:B------:R-:W2:Y:S01]  /*2050*/  LDG.E.64 R16, desc[UR16][R16.64] ;  /* 0x0000001010107981 */ /* 0x000ea2000c1e1b00 */
[----:B------:R-:W0:Y:S02]  /*2060*/  LDCU UR4, c[0x0][0x3e4] ;  /* 0x00007c80ff0477ac */ /* 0x000e240008000800 */
[----:B0-----:R-:W-:-:S06]  /*2070*/  UIADD3 UR4, UPT, UPT, UR4, -0x1, URZ ;  /* 0xffffffff04047890 */ /* 0x001fcc000fffe0ff */
[----:B------:R-:W-:-:S04]  /*2080*/  IMAD R13, R13, UR4, R32 ;  /* 0x000000040d0d7c24 */ /* 0x000fc8000f8e0220 */
[----:B------:R-:W-:-:S04]  /*2090*/  IMAD R13, R5, R0, R13 ;  /* 0x00000000050d7224 */ /* 0x000fc800078e020d */
[----:B------:R-:W-:-:S05]  /*20a0*/  IMAD R13, R3, R2, R13 ;  /* 0x00000002030d7224 */ /* 0x000fca00078e020d */
[----:B------:R-:W-:-:S05]  /*20b0*/  IADD3 R13, PT, PT, R13, R6, RZ ;  /* 0x000000060d0d7210 */ /* 0x000fca0007ffe0ff */
[----:B-1----:R-:W-:-:S06]  /*20c0*/  IMAD.WIDE R24, R13, 0x8, R14 ;  /* 0x000000080d187825 */ /* 0x002fcc00078e020e */
[----:B------:R-:W3:Y:S01]  /*20d0*/  LDG.E.64 R24, desc[UR16][R24.64] ;  /* 0x0000001018187981 */ /* 0x000ee2000c1e1b00 */
[----:B------:R-:W-:Y:S01]  /*20e0*/  MOV R14, 0x1 ;  /* 0x00000001000e7802 */ /* 0x000fe20000000f00 */
[----:B------:R-:W-:Y:S01]  /*20f0*/  BSSY.RECONVERGENT B1, `(.L_x_16) ;  /* 0x0000012000017945 */ /* 0x000fe20003800200 */
[----:B--2---:R-:W0:Y:S04]  /*2100*/  MUFU.RCP64H R15, R17 ;  /* 0x00000011000f7308 */ /* 0x004e280000001800 */
[----:B0-----:R-:W-:-:S08]  /*2110*/  DFMA R26, -R16, R14, 1 ;  /* 0x3ff00000101a742b */ /* 0x001fd0000000010e */
[----:B------:R-:W-:-:S08]  /*2120*/  DFMA R26, R26, R26, R26 ;  /* 0x0000001a1a1a722b */ /* 0x000fd0000000001a */
[----:B------:R-:W-:-:S08]  /*2130*/  DFMA R26, R14, R26, R14 ;  /* 0x0000001a0e1a722b */ /* 0x000fd0000000000e */
[----:B------:R-:W-:-:S08]  /*2140*/  DFMA R14, -R16, R26, 1 ;  /* 0x3ff00000100e742b */ /* 0x000fd0000000011a */
[----:B------:R-:W-:Y:S02]  /*2150*/  DFMA R14, R26, R14, R26 ;  /* 0x0000000e1a0e722b */ /* 0x000fe4000000001a */
[----:B---3--:R-:W-:-:S06]  /*2160*/  DMUL R8, R8, R24 ;  /* 0x0000001808087228 */ /* 0x008fcc0000000000 */
[----:B------:R-:W-:-:S08]  /*2170*/  DMUL R26, R14, 0.5 ;  /* 0x3fe000000e1a7828 */ /* 0x000fd00000000000 */
[----:B------:R-:W-:-:S08]  /*2180*/  DFMA R28, -R16, R26, 0.5 ;  /* 0x3fe00000101c742b */ /* 0x000fd0000000011a */
[----:B------:R-:W-:-:S10]  /*2190*/  DFMA R14, R14, R28, R26 ;  /* 0x0000001c0e0e722b */ /* 0x000fd4000000001a */
[----:B------:R-:W-:-:S05]  /*21a0*/  FFMA R0, RZ, R17, R15 ;  /* 0x00000011ff007223 */ /* 0x000fca000000000f */
[----:B------:R-:W-:-:S13]  /*21b0*/  FSETP.GT.AND P0, PT, |R0|, 1.469367938527859385e-39, PT ;  /* 0x001000000000780b */ /* 0x000fda0003f04200 */
[----:B------:R-:W-:Y:S05]  /*21c0*/  @P0 BRA `(.L_x_17) ;  /* 0x0000000000100947 */ /* 0x000fea0003800000 */
[----:B------:R-:W-:-:S07]  /*21d0*/  MOV R0, 0x21f0 ;  /* 0x000021f000007802 */ /* 0x000fce0000000f00 */
[----:B------:R-:W-:Y:S05]  /*21e0*/  CALL.REL.NOINC `($__internal_0_$__cuda_sm20_div_rn_f64_full) ;  /* 0x0000000c00787944 */ /* 0x000fea0003c00000 */
[----:B------:R-:W-:Y:S02]  /*21f0*/  MOV R14, R32 ;  /* 0x00000020000e7202 */ /* 0x000fe40000000f00 */
[----:B------:R-:W-:-:S07]  /*2200*/  MOV R15, R33 ;  /* 0x00000021000f7202 */ /* 0x000fce0000000f00 */
.L_x_17:
[----:B------:R-:W-:Y:S05]  /*2210*/  BSYNC.RECONVERGENT B1 ;  /* 0x0000000000017941 */ /* 0x000fea0003800200 */
.L_x_16:
[----:B------:R-:W2:Y:S01]  /*2220*/  LDG.E.64 R18, desc[UR16][R18.64] ;  /* 0x0000001012127981 */ /* 0x000ea2000c1e1b00 */
[----:B------:R-:W0:Y:S01]  /*2230*/  LDCU UR4, c[0x0][0x3e0] ;  /* 0x00007c00ff0477ac */ /* 0x000e220008000800 */
[----:B------:R-:W1:Y:S02]  /*2240*/  LDC R13, c[0x0][0x408] ;  /* 0x00010200ff0d7b82 */ /* 0x000e640000000800 */
[----:B------:R-:W3:Y:S01]  /*2250*/  LDG.E.64 R22, desc[UR16][R22.64] ;  /* 0x0000001016167981 */ /* 0x000ee2000c1e1b00 */
[----:B------:R-:W4:Y:S01]  /*2260*/  LDCU UR5, c[0x0][0x3fc] ;  /* 0x00007f80ff0577ac */ /* 0x000f220008000800 */
[----:B------:R-:W5:Y:S01]  /*2270*/  LDCU UR6, c[0x0][0x404] ;  /* 0x00008080ff0677ac */ /* 0x000f620008000800 */
[----:B0-----:R-:W-:Y:S01]  /*2280*/  UIADD3 UR4, UPT, UPT, UR4, -0x1, URZ ;  /* 0xffffffff04047890 */ /* 0x001fe2000fffe0ff */
[----:B----4-:R-:W-:-:S05]  /*2290*/  MOV R0, UR5 ;  /* 0x0000000500007c02 */ /* 0x010fca0008000f00 */
[----:B-1----:R-:W-:Y:S01]  /*22a0*/  IMAD R30, R13, UR4, R30 ;  /* 0x000000040d1e7c24 */ /* 0x002fe2000f8e021e */
[----:B-----5:R-:W-:-:S03]  /*22b0*/  MOV R2, UR6 ;  /* 0x0000000600027c02 */ /* 0x020fc60008000f00 */
[----:B------:R-:W-:-:S04]  /*22c0*/  IMAD R30, R5, R0, R30 ;  /* 0x00000000051e7224 */ /* 0x000fc800078e021e */
[----:B------:R-:W-:-:S05]  /*22d0*/  IMAD R13, R3, R2, R30 ;  /* 0x00000002030d7224 */ /* 0x000fca00078e021e */
[----:B------:R-:W-:Y:S01]  /*22e0*/  IADD3 R13, PT, PT, R13, R6, RZ ;  /* 0x000000060d0d7210 */ /* 0x000fe20007ffe0ff */
[----:B--2---:R-:W-:-:S08]  /*22f0*/  DMUL R16, R18, R18 ;  /* 0x0000001212107228 */ /* 0x004fd00000000000 */
[----:B---3--:R-:W-:Y:S02]  /*2300*/  DFMA R24, R22, R22, R16 ;  /* 0x000000161618722b */ /* 0x008fe40000000010 */
[----:B------:R-:W0:Y:S06]  /*2310*/  LDC.64 R16, c[0x0][0x380] ;  /* 0x0000e000ff107b82 */ /* 0x000e2c0000000a00 */
[----:B------:R-:W-:-:S08]  /*2320*/  DFMA R24, R20, R20, R24 ;  /* 0x000000141418722b */ /* 0x000fd00000000018 */
[----:B------:R-:W-:-:S08]  /*2330*/  DMUL R24, R24, R14 ;  /* 0x0000000e18187228 */ /* 0x000fd00000000000 */
[----:B------:R-:W-:Y:S01]  /*2340*/  DFMA R8, R10, R8, R24 ;  /* 0x000000080a08722b */ /* 0x000fe20000000018 */
[----:B0-----:R-:W-:-:S06]  /*2350*/  IMAD.WIDE R16, R13, 0x8, R16 ;  /* 0x000000080d107825 */ /* 0x001fcc00078e0210 */
[----:B------:R2:W-:Y:S01]  /*2360*/  STG.E.64 desc[UR16][R16.64], R8 ;  /* 0x0000000810007986 */ /* 0x0005e2000c101b10 */
[----:B------:R-:W-:Y:S05]  /*2370*/  BRA `(.L_x_3) ;  /* 0x0000000000387947 */ /* 0x000fea0003800000 */
.L_x_15:
[----:B------:R-:W0:Y:S02]  /*2380*/  LDCU UR4, c[0x0][0x3e0] ;  /* 0x00007c00ff0477ac */ /* 0x000e240008000800 */
[----:B0-----:R-:W-:-:S06]  /*2390*/  UIADD3 UR4, UPT, UPT, UR4, -0x1, URZ ;  /* 0xffffffff04047890 */ /* 0x001fcc000fffe0ff */
[----:B------:R-:W-:-:S04]  /*23a0*/  IMAD R32, R13, UR4, R32 ;  /* 0x000000040d207c24 */ /* 0x000fc8000f8e0220 */
[----:B------:R-:W-:-:S04]  /*23b0*/  IMAD R32, R5, R0, R32 ;  /* 0x0000000005207224 */ /* 0x000fc800078e0220 */
[----:B------:R-:W-:-:S05]  /*23c0*/  IMAD R9, R3, R2, R32 ;  /* 0x0000000203097224 */ /* 0x000fca00078e0220 */
[----:B------:R-:W-:-:S05]  /*23d0*/  IADD3 R9, PT, PT, R9, R6, RZ ;  /* 0x0000000609097210 */ /* 0x000fca0007ffe0ff */
[----:B------:R-:W-:-:S06]  /*23e0*/  IMAD.WIDE R8, R9, 0x8, R14 ;  /* 0x0000000809087825 */ /* 0x000fcc00078e020e */
[----:B------:R-:W2:Y:S01]  /*23f0*/  LDG.E.64 R8, desc[UR16][R8.64] ;  /* 0x0000001008087981 */ /* 0x000ea2000c1e1b00 */
[----:B------:R-:W-:-:S04]  /*2400*/  IMAD R13, R13, UR4, R30 ;  /* 0x000000040d0d7c24 */ /* 0x000fc8000f8e021e */
[----:B------:R-:W-:-:S04]  /*2410*/  IMAD R13, R5, R0, R13 ;  /* 0x00000000050d7224 */ /* 0x000fc800078e020d */
[----:B------:R-:W-:-:S05]  /*2420*/  IMAD R13, R3, R2, R13 ;  /* 0x00000002030d7224 */ /* 0x000fca00078e020d */
[----:B------:R-:W-:-:S05]  /*2430*/  IADD3 R13, PT, PT, R13, R6, RZ ;  /* 0x000000060d0d7210 */ /* 0x000fca0007ffe0ff */
[----:B------:R-:W-:-:S05]  /*2440*/  IMAD.WIDE R14, R13, 0x8, R14 ;  /* 0x000000080d0e7825 */ /* 0x000fca00078e020e */
[----:B--2---:R0:W-:Y:S02]  /*2450*/  STG.E.64 desc[UR16][R14.64], R8 ;  /* 0x000000080e007986 */ /* 0x0041e4000c101b10 */
.L_x_3:
[----:B------:R-:W-:Y:S05]  /*2460*/  BSYNC.RECONVERGENT B0 ;  /* 0x0000000000007941 */ /* 0x000fea0003800200 */
.L_x_0:
[----:B------:R-:W3:Y:S02]  /*2470*/  LDC R4, c[0x0][0x3e8] ;  /* 0x0000fa00ff047b82 */ /* 0x000ee40000000800 */
[----:B---3--:R-:W-:-:S13]  /*2480*/  ISETP.GE.AND P0, PT, R4, 0x1, PT ;  /* 0x000000010400780c */ /* 0x008fda0003f06270 */
[----:B------:R-:W-:Y:S05]  /*2490*/  @!P0 EXIT ;  /* 0x000000000000894d */ /* 0x000fea0003800000 */
[----:B------:R-:W2:Y:S01]  /*24a0*/  LDCU.64 UR6, c[0x0][0x3b0] ;  /* 0x00007600ff0677ac */ /* 0x000ea20008000a00 */
[C---:B------:R-:W-:Y:S02]  /*24b0*/  ISETP.GE.U32.AND P0, PT, R4.reuse, 0x8, PT ;  /* 0x000000080400780c */ /* 0x040fe40003f06070 */
[----:B------:R-:W-:Y:S01]  /*24c0*/  LOP3.LUT R6, R4, 0x7, RZ, 0xc0, !PT ;  /* 0x0000000704067812 */ /* 0x000fe200078ec0ff */
[----:B------:R-:W0:Y:S03]  /*24d0*/  LDCU UR4, c[0x0][0x3b8] ;  /* 0x00007700ff0477ac */ /* 0x000e260008000800 */
[----:B------:R-:W-:Y:S01]  /*24e0*/  ISETP.NE.AND P1, PT, R6, RZ, PT ;  /* 0x000000ff0600720c */ /* 0x000fe20003f25270 */
[----:B------:R-:W3:Y:S01]  /*24f0*/  LDCU UR5, c[0x0][0x3ec] ;  /* 0x00007d80ff0577ac */ /* 0x000ee20008000800 */
[C---:B--2--5:R-:W-:Y:S02]  /*2500*/  IADD3 R11, PT, PT, R7.reuse, UR7, RZ ;  /* 0x00000007070b7c10 */ /* 0x064fe4000fffe0ff */
[----:B------:R-:W-:-:S02]  /*2510*/  IADD3 R13, PT, PT, R7, UR6, RZ ;  /* 0x00000006070d7c10 */ /* 0x000fc4000fffe0ff */
[----:B01----:R-:W-:Y:S01]  /*2520*/  IADD3 R15, PT, PT, R7, UR4, RZ ;  /* 0x00000004070f7c10 */ /* 0x003fe2000fffe0ff */
[----:B------:R-:W-:Y:S02]  /*2530*/  IMAD.MOV.U32 R7, RZ, RZ, RZ ;  /* 0x000000ffff077224 */ /* 0x000fe400078e00ff */
[C---:B---3--:R-:W-:Y:S02]  /*2540*/  IMAD R9, R12.reuse, UR5, R11 ;  /* 0x000000050c097c24 */ /* 0x048fe4000f8e020b */
[C---:B------:R-:W-:Y:S02]  /*2550*/  IMAD R8, R12.reuse, UR5, R13 ;  /* 0x000000050c087c24 */ /* 0x040fe4000f8e020d */
[----:B------:R-:W-:Y:S02]  /*2560*/  IMAD R10, R12, UR5, R15 ;  /* 0x000000050c0a7c24 */ /* 0x000fe4000f8e020f */
[----:B------:R-:W-:Y:S01]  /*2570*/  IMAD R9, R5, R0, R9 ;  /* 0x0000000005097224 */ /* 0x000fe200078e0209 */
[----:B------:R-:W-:Y:S06]  /*2580*/  @!P0 BRA `(.L_x_18) ;  /* 0x0000000400388947 */ /* 0x000fec0003800000 */
[CC--:B------:R-:W-:Y:S02]  /*2590*/  IMAD R15, R3.reuse, R2.reuse, R15 ;  /* 0x00000002030f7224 */ /* 0x0c0fe400078e020f */
[CC--:B------:R-:W-:Y:S02]  /*25a0*/  IMAD R13, R3.reuse, R2.reuse, R13 ;  /* 0x00000002030d7224 */ /* 0x0c0fe400078e020d */
[----:B------:R-:W-:Y:S02]  /*25b0*/  IMAD R7, R3, R2, R11 ;  /* 0x0000000203077224 */ /* 0x000fe400078e020b */
[CC--:B------:R-:W-:Y:S02]  /*25c0*/  IMAD R15, R5.reuse, R0.reuse, R15 ;  /* 0x00000000050f7224 */ /* 0x0c0fe400078e020f */
[CC--:B------:R-:W-:Y:S02]  /*25d0*/  IMAD R11, R5.reuse, R0.reuse, R13 ;  /* 0x00000000050b7224 */ /* 0x0c0fe400078e020d */
[----:B------:R-:W-:Y:S01]  /*25e0*/  IMAD R17, R5, R0, R7 ;  /* 0x0000000005117224 */ /* 0x000fe200078e0207 */
[----:B------:R-:W-:Y:S01]  /*25f0*/  LOP3.LUT R7, R4, 0x7ffffff8, RZ, 0xc0, !PT ;  /* 0x7ffffff804077812 */ /* 0x000fe200078ec0ff */
[----:B------:R-:W-:-:S02]  /*2600*/  IMAD R13, R12, UR5, R15 ;  /* 0x000000050c0d7c24 */ /* 0x000fc4000f8e020f */
[C---:B------:R-:W-:Y:S01]  /*2610*/  IMAD R11, R12.reuse, UR5, R11 ;  /* 0x000000050c0b7c24 */ /* 0x040fe2000f8e020b */
[----:B------:R-:W-:Y:S01]  /*2620*/  IADD3 R32, PT, PT, -R7, RZ, RZ ;  /* 0x000000ff07207210 */ /* 0x000fe20007ffe1ff */
[----:B------:R-:W-:-:S07]  /*2630*/  IMAD R12, R12, UR5, R17 ;  /* 0x000000050c0c7c24 */ /* 0x000fce000f8e0211 */
.L_x_19:
[----:B0-----:R-:W0:Y:S01]  /*2640*/  LDC.64 R18, c[0x0][0x380] ;  /* 0x0000e000ff127b82 */ /* 0x001e220000000a00 */
[----:B------:R-:W-:Y:S02]  /*2650*/  IADD3 R25, PT, PT, R12, -0x1, RZ ;  /* 0xffffffff0c197810 */ /* 0x000fe40007ffe0ff */
[----:B------:R-:W-:-:S05]  /*2660*/  IADD3 R23, PT, PT, R11, -0x1, RZ ;  /* 0xffffffff0b177810 */ /* 0x000fca0007ffe0ff */
[----:B------:R-:W1:Y:S01]  /*2670*/  LDC R33, c[0x0][0x408] ;  /* 0x00010200ff217b82 */ /* 0x000e620000000800 */
[----:B0-----:R-:W-:-:S04]  /*2680*/  IMAD.WIDE R24, R25, 0x8, R18 ;  /* 0x0000000819187825 */ /* 0x001fc800078e0212 */
[----:B------:R-:W-:Y:S01]  /*2690*/  IMAD.WIDE R22, R23, 0x8, R18 ;  /* 0x0000000817167825 */ /* 0x000fe200078e0212 */
[----:B------:R-:W2:Y:S04]  /*26a0*/  LDG.E.64 R14, desc[UR16][R24.64] ;  /* 0x00000010180e7981 */ /* 0x000ea8000c1e1b00 */
[----:B------:R-:W2:Y:S01]  /*26b0*/  LDG.E.64 R30, desc[UR16][R22.64] ;  /* 0x00000010161e7981 */ /* 0x000ea2000c1e1b00 */
[----:B------:R-:W-:Y:S01]  /*26c0*/  IADD3 R17, PT, PT, R13, -0x1, RZ ;  /* 0xffffffff0d117810 */ /* 0x000fe20007ffe0ff */
[----:B-1----:R-:W-:-:S04]  /*26d0*/  IMAD.WIDE R20, R33, 0x8, R22 ;  /* 0x0000000821147825 */ /* 0x002fc800078e0216 */
[----:B------:R-:W-:-:S04]  /*26e0*/  IMAD.WIDE R18, R17, 0x8, R18 ;  /* 0x0000000811127825 */ /* 0x000fc800078e0212 */
[----:B------:R-:W-:Y:S01]  /*26f0*/  IMAD.WIDE R16, R33, 0x8, R24 ;  /* 0x0000000821107825 */ /* 0x000fe200078e0218 */
[----:B--2---:R-:W-:-:S07]  /*2700*/  DADD R30, R14, -R30 ;  /* 0x000000000e1e7229 */ /* 0x004fce000000081e */
[----:B------:R0:W-:Y:S04]  /*2710*/  STG.E.64 desc[UR16][R18.64], R30 ;  /* 0x0000001e12007986 */ /* 0x0001e8000c101b10 */
[----:B------:R-:W2:Y:S04]  /*2720*/  LDG.E.64 R14, desc[UR16][R16.64] ;  /* 0x00000010100e7981 */ /* 0x000ea8000c1e1b00 */
[----:B------:R-:W2:Y:S01]  /*2730*/  LDG.E.64 R34, desc[UR16][R20.64] ;  /* 0x0000001014227981 */ /* 0x000ea2000c1e1b00 */
[----:B------:R-:W-:-:S04]  /*2740*/  IMAD.WIDE R28, R33, 0x8, R18 ;  /* 0x00000008211c7825 */ /* 0x000fc800078e0212 */
[----:B------:R-:W-:-:S04]  /*2750*/  IMAD.WIDE R24, R33, 0x8, R16 ;  /* 0x0000000821187825 */ /* 0x000fc800078e0210 */
[----:B------:R-:W-:Y:S01]  /*2760*/  IMAD.WIDE R26, R33, 0x8, R20 ;  /* 0x00000008211a7825 */ /* 0x000fe200078e0214 */
[----:B--2---:R-:W-:-:S07]  /*2770*/  DADD R34, R14, -R34 ;  /* 0x000000000e227229 */ /* 0x004fce0000000822 */
[----:B------:R1:W-:Y:S04]  /*2780*/  STG.E.64 desc[UR16][R28.64], R34 ;  /* 0x000000221c007986 */ /* 0x0003e8000c101b10 */
[----:B------:R-:W2:Y:S04]  /*2790*/  LDG.E.64 R14, desc[UR16][R24.64] ;  /* 0x00000010180e7981 */ /* 0x000ea8000c1e1b00 */
[----:B------:R-:W2:Y:S01]  /*27a0*/  LDG.E.64 R22, desc[UR16][R26.64] ;  /* 0x000000101a167981 */ /* 0x000ea2000c1e1b00 */
[----:B0-----:R-:W-:-:S04]  /*27b0*/  IMAD.WIDE R18, R33, 0x8, R28 ;  /* 0x0000000821127825 */ /* 0x001fc800078e021c */
[----:B------:R-:W-:-:S04]  /*27c0*/  IMAD.WIDE R16, R33, 0x8, R24 ;  /* 0x0000000821107825 */ /* 0x000fc800078e0218 */
[----:B------:R-:W-:Y:S01]  /*27d0*/  IMAD.WIDE R20, R33, 0x8, R26 ;  /* 0x0000000821147825 */ /* 0x000fe200078e021a */
[----:B--2---:R-:W-:-:S07]  /*27e0*/  DADD R22, R14, -R22 ;  /* 0x000000000e167229 */ /* 0x004fce0000000816 */
[----:B------:R0:W-:Y:S04]  /*27f0*/  STG.E.64 desc[UR16][R18.64], R22 ;  /* 0x0000001612007986 */ /* 0x0001e8000c101b10 */
[----:B------:R-:W2:Y:S04]  /*2800*/  LDG.E.64 R14, desc[UR16][R16.64] ;  /* 0x00000010100e7981 */ /* 0x000ea8000c1e1b00 */
[----:B------:R-:W2:Y:S01]  /*2810*/  LDG.E.64 R30, desc[UR16][R20.64] ;  /* 0x00000010141e7981 */ /* 0x000ea2000c1e1b00 */
[----:B-1----:R-:W-:-:S04]  /*2820*/  IMAD.WIDE R28, R33, 0x8, R18 ;  /* 0x00000008211c7825 */ /* 0x002fc800078e0212 */
[----:B------:R-:W-:-:S04]  /*2830*/  IMAD.WIDE R24, R33, 0x8, R16 ;  /* 0x0000000821187825 */ /* 0x000fc800078e0210 */
[----:B------:R-:W-:Y:S01]  /*2840*/  IMAD.WIDE R26, R33, 0x8, R20 ;  /* 0x00000008211a7825 */ /* 0x000fe200078e0214 */
[----:B--2---:R-:W-:-:S07]  /*2850*/  DADD R30, R14, -R30 ;  /* 0x000000000e1e7229 */ /* 0x004fce000000081e */
[----:B------:R1:W-:Y:S04]  /*2860*/  STG.E.64 desc[UR16][R28.64], R30 ;  /* 0x0000001e1c007986 */ /* 0x0003e8000c101b10 */
[----:B------:R-:W2:Y:S04]  /*2870*/  LDG.E.64 R14, desc[UR16][R24.64] ;  /* 0x00000010180e7981 */ /* 0x000ea8000c1e1b00 */
[----:B------:R-:W2:Y:S01]  /*2880*/  LDG.E.64 R34, desc[UR16][R26.64] ;  /* 0x000000101a227981 */ /* 0x000ea2000c1e1b00 */
[----:B0-----:R-:W-:-:S04]  /*2890*/  IMAD.WIDE R18, R33, 0x8, R28 ;  /* 0x0000000821127825 */ /* 0x001fc800078e021c */
[----:B------:R-:W-:Y:S01]  /*28a0*/  IMAD.WIDE R16, R33, 0x8, R24 ;  /* 0x0000000821107825 */ /* 0x000fe200078e0218 */
[----:B--2---:R-:W-:-:S03]  /*28b0*/  DADD R34, R14, -R34 ;  /* 0x000000000e227229 */ /* 0x004fc60000000822 */
[----:B------:R-:W-:-:S04]  /*28c0*/  IMAD.WIDE R14, R33, 0x8, R26 ;  /* 0x00000008210e7825 */ /* 0x000fc800078e021a */
[----:B------:R0:W-:Y:S04]  /*28d0*/  STG.E.64 desc[UR16][R18.64], R34 ;  /* 0x0000002212007986 */ /* 0x0001e8000c101b10 */
[----:B------:R-:W2:Y:S04]  /*28e0*/  LDG.E.64 R20, desc[UR16][R16.64] ;  /* 0x0000001010147981 */ /* 0x000ea8000c1e1b00 */
[----:B------:R-:W2:Y:S01]  /*28f0*/  LDG.E.64 R22, desc[UR16][R14.64] ;  /* 0x000000100e167981 */ /* 0x000ea2000c1e1b00 */
[----:B------:R-:W-:-:S04]  /*2900*/  IMAD.WIDE R24, R33, 0x8, R16 ;  /* 0x0000000821187825 */ /* 0x000fc800078e0210 */
[----:B------:R-:W-:Y:S01]  /*2910*/  IMAD.WIDE R26, R33, 0x8, R14 ;  /* 0x00000008211a7825 */ /* 0x000fe200078e020e */
[----:B--2---:R-:W-:-:S03]  /*2920*/  DADD R20, R20, -R22 ;  /* 0x0000000014147229 */ /* 0x004fc60000000816 */
[----:B------:R-:W-:-:S05]  /*2930*/  IMAD.WIDE R22, R33, 0x8, R18 ;  /* 0x0000000821167825 */ /* 0x000fca00078e0212 */
[----:B------:R2:W-:Y:S04]  /*2940*/  STG.E.64 desc[UR16][R22.64], R20 ;  /* 0x0000001416007986 */ /* 0x0005e8000c101b10 */
[----:B-1----:R-:W3:Y:S04]  /*2950*/  LDG.E.64 R28, desc[UR16][R24.64] ;  /* 0x00000010181c7981 */ /* 0x002ee8000c1e1b00 */
[----:B------:R-:W3:Y:S01]  /*2960*/  LDG.E.64 R30, desc[UR16][R26.64] ;  /* 0x000000101a1e7981 */ /* 0x000ee2000c1e1b00 */
[----:B0-----:R-:W-:-:S04]  /*2970*/  IMAD.WIDE R18, R33, 0x8, R22 ;  /* 0x0000000821127825 */ /* 0x001fc800078e0216 */
[----:B------:R-:W-:-:S04]  /*2980*/  IMAD.WIDE R16, R33, 0x8, R24 ;  /* 0x0000000821107825 */ /* 0x000fc800078e0218 */
[----:B------:R-:W-:Y:S01]  /*2990*/  IMAD.WIDE R14, R33, 0x8, R26 ;  /* 0x00000008210e7825 */ /* 0x000fe200078e021a */
[----:B---3--:R-:W-:-:S07]  /*29a0*/  DADD R28, R28, -R30 ;  /* 0x000000001c1c7229 */ /* 0x008fce000000081e */
[----:B------:R0:W-:Y:S04]  /*29b0*/  STG.E.64 desc[UR16][R18.64], R28 ;  /* 0x0000001c12007986 */ /* 0x0001e8000c101b10 */
[----:B------:R-:W3:Y:S04]  /*29c0*/  LDG.E.64 R16, desc[UR16][R16.64] ;  /* 0x0000001010107981 */ /* 0x000ee8000c1e1b00 */
[----:B------:R-:W3:Y:S01]  /*29d0*/  LDG.E.64 R14, desc[UR16][R14.64] ;  /* 0x000000100e0e7981 */ /* 0x000ee2000c1e1b00 */
[----:B--2---:R-:W-:Y:S01]  /*29e0*/  IMAD.WIDE R20, R33, 0x8, R18 ;  /* 0x0000000821147825 */ /* 0x004fe200078e0212 */
[----:B------:R-:W-:-:S02]  /*29f0*/  IADD3 R32, PT, PT, R32, 0x8, RZ ;  /* 0x0000000820207810 */ /* 0x000fc40007ffe0ff */
[C---:B------:R-:W-:Y:S02]  /*2a00*/  LEA R13, R33.reuse, R13, 0x3 ;  /* 0x0000000d210d7211 */ /* 0x040fe400078e18ff */
[----:B------:R-:W-:Y:S02]  /*2a10*/  ISETP.NE.AND P0, PT, R32, RZ, PT ;  /* 0x000000ff2000720c */ /* 0x000fe40003f05270 */
[C---:B------:R-:W-:Y:S02]  /*2a20*/  LEA R11, R33.reuse, R11, 0x3 ;  /* 0x0000000b210b7211 */ /* 0x040fe400078e18ff */
[----:B------:R-:W-:Y:S01]  /*2a30*/  LEA R12, R33, R12, 0x3 ;  /* 0x0000000c210c7211 */ /* 0x000fe200078e18ff */
[----:B---3--:R-:W-:-:S07]  /*2a40*/  DADD R30, R16, -R14 ;  /* 0x00000000101e7229 */ /* 0x008fce000000080e */
[----:B------:R0:W-:Y:S01]  /*2a50*/  STG.E.64 desc[UR16][R20.64], R30 ;  /* 0x0000001e14007986 */ /* 0x0001e2000c101b10 */
[----:B------:R-:W-:Y:S05]  /*2a60*/  @P0 BRA `(.L_x_19) ;  /* 0xfffffff800f40947 */ /* 0x000fea000383ffff */
.L_x_18:
[----:B------:R-:W-:Y:S01]  /*2a70*/  IMAD R8, R5, R0, R8 ;  /* 0x0000000005087224 */ /* 0x000fe200078e0208 */
[----:B------:R-:W-:Y:S06]  /*2a80*/  @!P1 EXIT ;  /* 0x000000000000994d */ /* 0x000fec0003800000 */
[----:B------:R-:W-:Y:S01]  /*2a90*/  ISETP.GE.U32.AND P0, PT, R6, 0x4, PT ;  /* 0x000000040600780c */ /* 0x000fe20003f06070 */
[----:B------:R-:W-:Y:S01]  /*2aa0*/  IMAD R10, R5, R0, R10 ;  /* 0x00000000050a7224 */ /* 0x000fe200078e020a */
[----:B------:R-:W-:Y:S01]  /*2ab0*/  LOP3.LUT R24, R4, 0x3, RZ, 0xc0, !PT ;  /* 0x0000000304187812 */ /* 0x000fe200078ec0ff */
[CC--:B------:R-:W-:Y:S02]  /*2ac0*/  IMAD R9, R3.reuse, R2.reuse, R9 ;  /* 0x0000000203097224 */ /* 0x0c0fe400078e0209 */
[CC--:B------:R-:W-:Y:S01]  /*2ad0*/  IMAD R6, R3.reuse, R2.reuse, R8 ;  /* 0x0000000203067224 */ /* 0x0c0fe200078e0208 */
[----:B------:R-:W-:Y:S01]  /*2ae0*/  ISETP.NE.AND P1, PT, R24, RZ, PT ;  /* 0x000000ff1800720c */ /* 0x000fe20003f25270 */
[----:B------:R-:W-:Y:S01]  /*2af0*/  IMAD R0, R3, R2, R10 ;  /* 0x0000000203007224 */ /* 0x000fe200078e020a */
[----:B------:R-:W-:Y:S02]  /*2b00*/  IADD3 R2, PT, PT, R9, -0x1, RZ ;  /* 0xffffffff09027810 */ /* 0x000fe40007ffe0ff */
[----:B------:R-:W-:-:S02]  /*2b10*/  IADD3 R6, PT, PT, R6, -0x1, RZ ;  /* 0xffffffff06067810 */ /* 0x000fc40007ffe0ff */
[----:B------:R-:W-:Y:S01]  /*2b20*/  IADD3 R0, PT, PT, R0, -0x1, RZ ;  /* 0xffffffff00007810 */ /* 0x000fe20007ffe0ff */
[----:B------:R-:W-:Y:S06]  /*2b30*/  @!P0 BRA `(.L_x_20) ;  /* 0x0000000000888947 */ /* 0x000fec0003800000 */
[----:B------:R-:W1:Y:S08]  /*2b40*/  LDC R3, c[0x0][0x408] ;  /* 0x00010200ff037b82 */ /* 0x000e700000000800 */
[----:B------:R-:W2:Y:S01]  /*2b50*/  LDC.64 R16, c[0x0][0x380] ;  /* 0x0000e000ff107b82 */ /* 0x000ea20000000a00 */
[CC--:B-1----:R-:W-:Y:S02]  /*2b60*/  IMAD R9, R7.reuse, R3.reuse, R2 ;  /* 0x0000000307097224 */ /* 0x0c2fe400078e0202 */
[----:B------:R-:W-:-:S02]  /*2b70*/  IMAD R13, R7, R3, R6 ;  /* 0x00000003070d7224 */ /* 0x000fc400078e0206 */
[----:B--2---:R-:W-:-:S04]  /*2b80*/  IMAD.WIDE R8, R9, 0x8, R16 ;  /* 0x0000000809087825 */ /* 0x004fc800078e0210 */
[----:B------:R-:W-:Y:S01]  /*2b90*/  IMAD.WIDE R12, R13, 0x8, R16 ;  /* 0x000000080d0c7825 */ /* 0x000fe200078e0210 */
[----:B------:R-:W2:Y:S04]  /*2ba0*/  LDG.E.64 R10, desc[UR16][R8.64] ;  /* 0x00000010080a7981 */ /* 0x000ea8000c1e1b00 */
[----:B------:R-:W2:Y:S01]  /*2bb0*/  LDG.E.64 R14, desc[UR16][R12.64] ;  /* 0x000000100c0e7981 */ /* 0x000ea2000c1e1b00 */
[----:B------:R-:W-:Y:S02]  /*2bc0*/  IMAD R5, R7, R3, R0 ;  /* 0x0000000307057224 */ /* 0x000fe400078e0200 */
[----:B0-----:R-:W-:Y:S01]  /*2bd0*/  IMAD.WIDE R20, R3, 0x8, R12 ;  /* 0x0000000803147825 */ /* 0x001fe200078e020c */
[----:B--2---:R-:W-:-:S03]  /*2be0*/  DADD R10, R10, -R14 ;  /* 0x000000000a0a7229 */ /* 0x004fc6000000080e */
[----:B------:R-:W-:-:S04]  /*2bf0*/  IMAD.WIDE R14, R5, 0x8, R16 ;  /* 0x00000008050e7825 */ /* 0x000fc800078e0210 */
[C---:B------:R-:W-:Y:S01]  /*2c00*/  IMAD.WIDE R16, R3.reuse, 0x8, R8 ;  /* 0x0000000803107825 */ /* 0x040fe200078e0208 */
        /* <DEDUP_REMOVED lines=15> */
[----:B------:R-:W3:Y:S04]  /*2d00*/  LDG.E.64 R14, desc[UR16][R14.64] ;  /* 0x000000100e0e7981 */ /* 0x000ee8000c1e1b00 */
[----:B------:R-:W3:Y:S01]  /*2d10*/  LDG.E.64 R16, desc[UR16][R16.64] ;  /* 0x0000001010107981 */ /* 0x000ee2000c1e1b00 */
[----:B-1----:R-:W-:Y:S01]  /*2d20*/  IMAD.WIDE R8, R3, 0x8, R10 ;  /* 0x0000000803087825 */ /* 0x002fe200078e020a */
[----:B------:R-:W-:Y:S01]  /*2d30*/  IADD3 R7, PT, PT, R7, 0x4, RZ ;  /* 0x0000000407077810 */ /* 0x000fe20007ffe0ff */
[----:B---3--:R-:W-:-:S07]  /*2d40*/  DADD R20, R14, -R16 ;  /* 0x000000000e147229 */ /* 0x008fce0000000810 */
[----:B------:R2:W-:Y:S04]  /*2d50*/  STG.E.64 desc[UR16][R8.64], R20 ;  /* 0x0000001408007986 */ /* 0x0005e8000c101b10 */
.L_x_20:
[----:B------:R-:W-:Y:S05]  /*2d60*/  @!P1 EXIT ;  /* 0x000000000000994d */ /* 0x000fea0003800000 */
[----:B------:R-:W-:Y:S02]  /*2d70*/  ISETP.NE.AND P0, PT, R24, 0x1, PT ;  /* 0x000000011800780c */ /* 0x000fe40003f05270 */
[----:B------:R-:W-:-:S04]  /*2d80*/  LOP3.LUT R4, R4, 0x1, RZ, 0xc0, !PT ;  /* 0x0000000104047812 */ /* 0x000fc800078ec0ff */
[----:B------:R-:W-:-:S07]  /*2d90*/  ISETP.NE.U32.AND P1, PT, R4, 0x1, PT ;  /* 0x000000010400780c */ /* 0x000fce0003f25070 */
[----:B------:R-:W-:Y:S06]  /*2da0*/  @!P0 BRA `(.L_x_21) ;  /* 0x0000000000508947 */ /* 0x000fec0003800000 */
[----:B------:R-:W1:Y:S08]  /*2db0*/  LDC R3, c[0x0][0x408] ;  /* 0x00010200ff037b82 */ /* 0x000e700000000800 */
[----:B--2---:R-:W2:Y:S01]  /*2dc0*/  LDC.64 R10, c[0x0][0x380] ;  /* 0x0000e000ff0a7b82 */ /* 0x004ea20000000a00 */
[CC--:B-1----:R-:W-:Y:S02]  /*2dd0*/  IMAD R13, R7.reuse, R3.reuse, R2 ;  /* 0x00000003070d7224 */ /* 0x0c2fe400078e0202 */
[----:B------:R-:W-:-:S02]  /*2de0*/  IMAD R15, R7, R3, R6 ;  /* 0x00000003070f7224 */ /* 0x000fc400078e0206 */
[----:B--2---:R-:W-:-:S04]  /*2df0*/  IMAD.WIDE R12, R13, 0x8, R10 ;  /* 0x000000080d0c7825 */ /* 0x004fc800078e020a */
[----:B------:R-:W-:Y:S01]  /*2e00*/  IMAD.WIDE R14, R15, 0x8, R10 ;  /* 0x000000080f0e7825 */ /* 0x000fe200078e020a */
[----:B------:R-:W2:Y:S04]  /*2e10*/  LDG.E.64 R4, desc[UR16][R12.64] ;  /* 0x000000100c047981 */ /* 0x000ea8000c1e1b00 */
[----:B------:R-:W2:Y:S01]  /*2e20*/  LDG.E.64 R8, desc[UR16][R14.64] ;  /* 0x000000100e087981 */ /* 0x000ea2000c1e1b00 */
[----:B------:R-:W-:Y:S02]  /*2e30*/  IMAD R17, R7, R3, R0 ;  /* 0x0000000307117224 */ /* 0x000fe400078e0200 */
[----:B0-----:R-:W-:-:S04]  /*2e40*/  IMAD.WIDE R18, R3, 0x8, R12 ;  /* 0x0000000803127825 */ /* 0x001fc800078e020c */
[----:B------:R-:W-:-:S04]  /*2e50*/  IMAD.WIDE R16, R17, 0x8, R10 ;  /* 0x0000000811107825 */ /* 0x000fc800078e020a */
[----:B------:R-:W-:Y:S01]  /*2e60*/  IMAD.WIDE R10, R3, 0x8, R14 ;  /* 0x00000008030a7825 */ /* 0x000fe200078e020e */
[----:B--2---:R-:W-:-:S07]  /*2e70*/  DADD R4, R4, -R8 ;  /* 0x0000000004047229 */ /* 0x004fce0000000808 */
[----:B------:R1:W-:Y:S04]  /*2e80*/  STG.E.64 desc[UR16][R16.64], R4 ;  /* 0x0000000410007986 */ /* 0x0003e8000c101b10 */
[----:B------:R-:W2:Y:S04]  /*2e90*/  LDG.E.64 R8, desc[UR16][R18.64] ;  /* 0x0000001012087981 */ /* 0x000ea8000c1e1b00 */
[----:B------:R-:W2:Y:S01]  /*2ea0*/  LDG.E.64 R10, desc[UR16][R10.64] ;  /* 0x000000100a0a7981 */ /* 0x000ea2000c1e1b00 */
[----:B------:R-:W-:-:S04]  /*2eb0*/  IMAD.WIDE R12, R3, 0x8, R16 ;  /* 0x00000008030c7825 */ /* 0x000fc800078e0210 */
[----:B------:R-:W-:Y:S01]  /*2ec0*/  VIADD R7, R7, 0x2 ;  /* 0x0000000207077836 */ /* 0x000fe20000000000 */
[----:B--2---:R-:W-:-:S07]  /*2ed0*/  DADD R8, R8, -R10 ;  /* 0x0000000008087229 */ /* 0x004fce000000080a */
[----:B------:R1:W-:Y:S04]  /*2ee0*/  STG.E.64 desc[UR16][R12.64], R8 ;  /* 0x000000080c007986 */ /* 0x0003e8000c101b10 */
.L_x_21:
[----:B------:R-:W-:Y:S05]  /*2ef0*/  @P1 EXIT ;  /* 0x000000000000194d */ /* 0x000fea0003800000 */
[----:B-12---:R-:W1:Y:S01]  /*2f00*/  LDC.64 R8, c[0x0][0x380] ;  /* 0x0000e000ff087b82 */ /* 0x006e620000000a00 */
[----:B------:R-:W2:Y:S02]  /*2f10*/  LDCU UR4, c[0x0][0x408] ;  /* 0x00008100ff0477ac */ /* 0x000ea40008000800 */
[C---:B--2---:R-:W-:Y:S02]  /*2f20*/  IMAD R3, R7.reuse, UR4, R2 ;  /* 0x0000000407037c24 */ /* 0x044fe4000f8e0202 */
[----:B------:R-:W-:Y:S02]  /*2f30*/  IMAD R5, R7, UR4, R6 ;  /* 0x0000000407057c24 */ /* 0x000fe4000f8e0206 */
[----:B-1----:R-:W-:-:S04]  /*2f40*/  IMAD.WIDE R2, R3, 0x8, R8 ;  /* 0x0000000803027825 */ /* 0x002fc800078e0208 */
[----:B------:R-:W-:Y:S02]  /*2f50*/  IMAD.WIDE R4, R5, 0x8, R8 ;  /* 0x0000000805047825 */ /* 0x000fe400078e0208 */
[----:B------:R-:W2:Y:S04]  /*2f60*/  LDG.E.64 R2, desc[UR16][R2.64] ;  /* 0x0000001002027981 */ /* 0x000ea8000c1e1b00 */
[----:B------:R-:W2:Y:S01]  /*2f70*/  LDG.E.64 R4, desc[UR16][R4.64] ;  /* 0x0000001004047981 */ /* 0x000ea2000c1e1b00 */
[----:B------:R-:W-:-:S04]  /*2f80*/  IMAD R11, R7, UR4, R0 ;  /* 0x00000004070b7c24 */ /* 0x000fc8000f8e0200 */
[----:B------:R-:W-:Y:S01]  /*2f90*/  IMAD.WIDE R8, R11, 0x8, R8 ;  /* 0x000000080b087825 */ /* 0x000fe200078e0208 */
[----:B--2---:R-:W-:-:S07]  /*2fa0*/  DADD R6, R2, -R4 ;  /* 0x0000000002067229 */ /* 0x004fce0000000804 */
[----:B------:R-:W-:Y:S01]  /*2fb0*/  STG.E.64 desc[UR16][R8.64], R6 ;  /* 0x0000000608007986 */ /* 0x000fe2000c101b10 */
[----:B------:R-:W-:Y:S05]  /*2fc0*/  EXIT ;  /* 0x000000000000794d */ /* 0x000fea0003800000 */
        .weak           $__internal_0_$__cuda_sm20_div_rn_f64_full
        .type           $__internal_0_$__cuda_sm20_div_rn_f64_full,@function
        .size           $__internal_0_$__cuda_sm20_div_rn_f64_full,(.L_x_44 - $__internal_0_$__cuda_sm20_div_rn_f64_full)
$__internal_0_$__cuda_sm20_div_rn_f64_full:
[C---:B------:R-:W-:Y:S01]  /*2fd0*/  FSETP.GEU.AND P0, PT, |R17|.reuse, 1.469367938527859385e-39, PT ;  /* 0x001000001100780b */ /* 0x040fe20003f0e200 */
[----:B------:R-:W-:Y:S01]  /*2fe0*/  BSSY.RECONVERGENT B2, `(.L_x_22) ;  /* 0x000004b000027945 */ /* 0x000fe20003800200 */
[----:B------:R-:W-:Y:S02]  /*2ff0*/  LOP3.LUT R14, R17, 0x800fffff, RZ, 0xc0, !PT ;  /* 0x800fffff110e7812 */ /* 0x000fe400078ec0ff */
[-C--:B------:R-:W-:Y:S02]  /*3000*/  MOV R24, R16.reuse ;  /* 0x0000001000187202 */ /* 0x080fe40000000f00 */
[----:B------:R-:W-:Y:S02]  /*3010*/  MOV R25, R17 ;  /* 0x0000001100197202 */ /* 0x000fe40000000f00 */
[----:B------:R-:W-:Y:S02]  /*3020*/  LOP3.LUT R15, R14, 0x3ff00000, RZ, 0xfc, !PT ;  /* 0x3ff000000e0f7812 */ /* 0x000fe400078efcff */
[----:B------:R-:W-:-:S02]  /*3030*/  MOV R14, R16 ;  /* 0x00000010000e7202 */ /* 0x000fc40000000f00 */
[----:B------:R-:W-:Y:S01]  /*3040*/  MOV R28, 0x1 ;  /* 0x00000001001c7802 */ /* 0x000fe20000000f00 */
[----:B------:R-:W-:Y:S01]  /*3050*/  @!P0 DMUL R14, R24, 8.98846567431157953865e+307 ;  /* 0x7fe00000180e8828 */ /* 0x000fe20000000000 */
[----:B------:R-:W-:Y:S02]  /*3060*/  LOP3.LUT R13, R17, 0x7ff00000, RZ, 0xc0, !PT ;  /* 0x7ff00000110d7812 */ /* 0x000fe400078ec0ff */
[----:B------:R-:W-:Y:S02]  /*3070*/  MOV R2, 0x1ca00000 ;  /* 0x1ca0000000027802 */ /* 0x000fe40000000f00 */
[----:B------:R-:W-:Y:S01]  /*3080*/  ISETP.LE.U32.AND P1, PT, R13, 0x3fe00000, PT ;  /* 0x3fe000000d00780c */ /* 0x000fe20003f23070 */
[----:B------:R-:W0:Y:S01]  /*3090*/  MUFU.RCP64H R29, R15 ;  /* 0x0000000f001d7308 */ /* 0x000e220000001800 */
[----:B------:R-:W-:Y:S02]  /*30a0*/  MOV R4, 0x3fe00000 ;  /* 0x3fe0000000047802 */ /* 0x000fe40000000f00 */
[----:B------:R-:W-:-:S02]  /*30b0*/  SEL R17, R2, 0x63400000, !P1 ;  /* 0x6340000002117807 */ /* 0x000fc40004800000 */
[----:B------:R-:W-:Y:S02]  /*30c0*/  MOV R16, RZ ;  /* 0x000000ff00107202 */ /* 0x000fe40000000f00 */
[----:B------:R-:W-:Y:S02]  /*30d0*/  IADD3 R31, PT, PT, R4, -0x1, RZ ;  /* 0xffffffff041f7810 */ /* 0x000fe40007ffe0ff */
[----:B------:R-:W-:Y:S02]  /*30e0*/  @!P0 LOP3.LUT R13, R15, 0x7ff00000, RZ, 0xc0, !PT ;  /* 0x7ff000000f0d8812 */ /* 0x000fe400078ec0ff */
[----:B------:R-:W-:Y:S02]  /*30f0*/  ISETP.GT.U32.AND P0, PT, R31, 0x7feffffe, PT ;  /* 0x7feffffe1f00780c */ /* 0x000fe40003f04070 */
[----:B------:R-:W-:Y:S01]  /*3100*/  IADD3 R31, PT, PT, R13, -0x1, RZ ;  /* 0xffffffff0d1f7810 */ /* 0x000fe20007ffe0ff */
[----:B0-----:R-:W-:-:S03]  /*3110*/  DFMA R26, R28, -R14, 1 ;  /* 0x3ff000001c1a742b */ /* 0x001fc6000000080e */
[----:B------:R-:W-:-:S05]  /*3120*/  ISETP.GT.U32.OR P0, PT, R31, 0x7feffffe, P0 ;  /* 0x7feffffe1f00780c */ /* 0x000fca0000704470 */
[----:B------:R-:W-:-:S08]  /*3130*/  DFMA R26, R26, R26, R26 ;  /* 0x0000001a1a1a722b */ /* 0x000fd0000000001a */
[----:B------:R-:W-:-:S08]  /*3140*/  DFMA R28, R28, R26, R28 ;  /* 0x0000001a1c1c722b */ /* 0x000fd0000000001c */
[----:B------:R-:W-:-:S08]  /*3150*/  DFMA R26, R28, -R14, 1 ;  /* 0x3ff000001c1a742b */ /* 0x000fd0000000080e */
[----:B------:R-:W-:-:S08]  /*3160*/  DFMA R26, R28, R26, R28 ;  /* 0x0000001a1c1a722b */ /* 0x000fd0000000001c */
[----:B------:R-:W-:-:S08]  /*3170*/  DMUL R28, R26, R16 ;  /* 0x000000101a1c7228 */ /* 0x000fd00000000000 */
[----:B------:R-:W-:-:S08]  /*3180*/  DFMA R32, R28, -R14, R16 ;  /* 0x8000000e1c20722b */ /* 0x000fd00000000010 */
[----:B------:R-:W-:Y:S01]  /*3190*/  DFMA R26, R26, R32, R28 ;  /* 0x000000201a1a722b */ /* 0x000fe2000000001c */
[----:B------:R-:W-:Y:S10]  /*31a0*/  @P0 BRA `(.L_x_23) ;  /* 0x0000000000740947 */ /* 0x000ff40003800000 */
[----:B------:R-:W-:Y:S02]  /*31b0*/  LOP3.LUT R28, R25, 0x7ff00000, RZ, 0xc0, !PT ;  /* 0x7ff00000191c7812 */ /* 0x000fe400078ec0ff */
[----:B------:R-:W-:Y:S02]  /*31c0*/  MOV R4, 0x3fe00000 ;  /* 0x3fe0000000047802 */ /* 0x000fe40000000f00 */
[C---:B------:R-:W-:Y:S02]  /*31d0*/  IADD3 R13, PT, PT, -R28.reuse, RZ, RZ ;  /* 0x000000ff1c0d7210 */ /* 0x040fe40007ffe1ff */
[----:B------:R-:W-:Y:S02]  /*31e0*/  ISETP.LE.U32.AND P0, PT, R28, 0x3fe00000, PT ;  /* 0x3fe000001c00780c */ /* 0x000fe40003f03070 */
[----:B------:R-:W-:Y:S02]  /*31f0*/  VIADDMNMX R4, R13, R4, 0xb9600000, !PT ;  /* 0xb96000000d047446 */ /* 0x000fe40007800104 */
[----:B------:R-:W-:-:S02]  /*3200*/  SEL R13, R2, 0x63400000, !P0 ;  /* 0x63400000020d7807 */ /* 0x000fc40004000000 */
[----:B------:R-:W-:Y:S02]  /*3210*/  VIMNMX R2, PT, PT, R4, 0x46a00000, PT ;  /* 0x46a0000004027848 */ /* 0x000fe40003fe0100 */
[----:B------:R-:W-:Y:S02]  /*3220*/  MOV R28, RZ ;  /* 0x000000ff001c7202 */ /* 0x000fe40000000f00 */
[----:B------:R-:W-:-:S05]  /*3230*/  IADD3 R2, PT, PT, R2, -R13, RZ ;  /* 0x8000000d02027210 */ /* 0x000fca0007ffe0ff */
[----:B------:R-:W-:-:S06]  /*3240*/  VIADD R29, R2, 0x7fe00000 ;  /* 0x7fe00000021d7836 */ /* 0x000fcc0000000000 */
[----:B------:R-:W-:-:S10]  /*3250*/  DMUL R32, R26, R28 ;  /* 0x0000001c1a207228 */ /* 0x000fd40000000000 */
[----:B------:R-:W-:-:S13]  /*3260*/  FSETP.GTU.AND P0, PT, |R33|, 1.469367938527859385e-39, PT ;  /* 0x001000002100780b */ /* 0x000fda0003f0c200 */
[----:B------:R-:W-:Y:S05]  /*3270*/  @P0 BRA `(.L_x_24) ;  /* 0x0000000000840947 */ /* 0x000fea0003800000 */
[----:B------:R-:W-:Y:S01]  /*3280*/  DFMA R14, R26, -R14, R16 ;  /* 0x8000000e1a0e722b */ /* 0x000fe20000000010 */
[----:B------:R-:W-:-:S09]  /*3290*/  MOV R28, RZ ;  /* 0x000000ff001c7202 */ /* 0x000fd20000000f00 */
[C---:B------:R-:W-:Y:S02]  /*32a0*/  FSETP.NEU.AND P0, PT, R15.reuse, RZ, PT ;  /* 0x000000ff0f00720b */ /* 0x040fe40003f0d000 */
[----:B------:R-:W-:-:S04]  /*32b0*/  LOP3.LUT R25, R15, 0x80000000, R25, 0x48, !PT ;  /* 0x800000000f197812 */ /* 0x000fc800078e4819 */
[----:B------:R-:W-:-:S07]  /*32c0*/  LOP3.LUT R29, R25, R29, RZ, 0xfc, !PT ;  /* 0x0000001d191d7212 */ /* 0x000fce00078efcff */
[----:B------:R-:W-:Y:S05]  /*32d0*/  @!P0 BRA `(.L_x_24) ;  /* 0x00000000006c8947 */ /* 0x000fea0003800000 */
[C---:B------:R-:W-:Y:S02]  /*32e0*/  IADD3 R15, PT, PT, -R2.reuse, RZ, RZ ;  /* 0x000000ff020f7210 */ /* 0x040fe40007ffe1ff */
[----:B------:R-:W-:Y:S02]  /*32f0*/  MOV R14, RZ ;  /* 0x000000ff000e7202 */ /* 0x000fe40000000f00 */
[----:B------:R-:W-:-:S04]  /*3300*/  IADD3 R13, PT, PT, -R2, -0x43300000, RZ ;  /* 0xbcd00000020d7810 */ /* 0x000fc80007ffe1ff */
[----:B------:R-:W-:Y:S02]  /*3310*/  DFMA R14, R32, -R14, R26 ;  /* 0x8000000e200e722b */ /* 0x000fe4000000001a */
[----:B------:R-:W-:-:S08]  /*3320*/  DMUL.RP R26, R26, R28 ;  /* 0x0000001c1a1a7228 */ /* 0x000fd00000008000 */
[----:B------:R-:W-:Y:S02]  /*3330*/  FSETP.NEU.AND P0, PT, |R15|, R13, PT ;  /* 0x0000000d0f00720b */ /* 0x000fe40003f0d200 */
[----:B------:R-:W-:Y:S02]  /*3340*/  LOP3.LUT R25, R27, R25, RZ, 0x3c, !PT ;  /* 0x000000191b197212 */ /* 0x000fe400078e3cff */
[----:B------:R-:W-:Y:S02]  /*3350*/  FSEL R32, R26, R32, !P0 ;  /* 0x000000201a207208 */ /* 0x000fe40004000000 */
[----:B------:R-:W-:Y:S01]  /*3360*/  FSEL R33, R25, R33, !P0 ;  /* 0x0000002119217208 */ /* 0x000fe20004000000 */
[----:B------:R-:W-:Y:S06]  /*3370*/  BRA `(.L_x_24) ;  /* 0x0000000000447947 */ /* 0x000fec0003800000 */
.L_x_23:
[----:B------:R-:W-:-:S14]  /*3380*/  DSETP.NAN.AND P0, PT, R24, R24, PT ;  /* 0x000000181800722a */ /* 0x000fdc0003f08000 */
[----:B------:R-:W-:Y:S05]  /*3390*/  @P0 BRA `(.L_x_25) ;  /* 0x0000000000340947 */ /* 0x000fea0003800000 */
[----:B------:R-:W-:Y:S02]  /*33a0*/  ISETP.NE.AND P0, PT, R4, R13, PT ;  /* 0x0000000d0400720c */ /* 0x000fe40003f05270 */
[----:B------:R-:W-:Y:S02]  /*33b0*/  MOV R32, 0x0 ;  /* 0x0000000000207802 */ /* 0x000fe40000000f00 */
[----:B------:R-:W-:-:S09]  /*33c0*/  MOV R33, 0xfff80000 ;  /* 0xfff8000000217802 */ /* 0x000fd20000000f00 */
[----:B------:R-:W-:Y:S05]  /*33d0*/  @!P0 BRA `(.L_x_24) ;  /* 0x00000000002c8947 */ /* 0x000fea0003800000 */
[----:B------:R-:W-:Y:S02]  /*33e0*/  ISETP.NE.AND P0, PT, R4, 0x7ff00000, PT ;  /* 0x7ff000000400780c */ /* 0x000fe40003f05270 */
[----:B------:R-:W-:Y:S02]  /*33f0*/  LOP3.LUT R24, R25, 0x3fe00000, RZ, 0x3c, !PT ;  /* 0x3fe0000019187812 */ /* 0x000fe400078e3cff */
[----:B------:R-:W-:Y:S02]  /*3400*/  ISETP.EQ.OR P0, PT, R13, RZ, !P0 ;  /* 0x000000ff0d00720c */ /* 0x000fe40004702670 */
[----:B------:R-:W-:-:S11]  /*3410*/  LOP3.LUT R33, R24, 0x80000000, RZ, 0xc0, !PT ;  /* 0x8000000018217812 */ /* 0x000fd600078ec0ff */
[----:B------:R-:W-:Y:S02]  /*3420*/  @P0 LOP3.LUT R2, R33, 0x7ff00000, RZ, 0xfc, !PT ;  /* 0x7ff0000021020812 */ /* 0x000fe400078efcff */
[----:B------:R-:W-:Y:S02]  /*3430*/  @!P0 MOV R32, RZ ;  /* 0x000000ff00208202 */ /* 0x000fe40000000f00 */
[----:B------:R-:W-:Y:S02]  /*3440*/  @P0 MOV R32, RZ ;  /* 0x000000ff00200202 */ /* 0x000fe40000000f00 */
[----:B------:R-:W-:Y:S01]  /*3450*/  @P0 MOV R33, R2 ;  /* 0x0000000200210202 */ /* 0x000fe20000000f00 */
[----:B------:R-:W-:Y:S06]  /*3460*/  BRA `(.L_x_24) ;  /* 0x0000000000087947 */ /* 0x000fec0003800000 */
.L_x_25:
[----:B------:R-:W-:Y:S02]  /*3470*/  LOP3.LUT R33, R25, 0x80000, RZ, 0xfc, !PT ;  /* 0x0008000019217812 */ /* 0x000fe400078efcff */
[----:B------:R-:W-:-:S07]  /*3480*/  MOV R32, R24 ;  /* 0x0000001800207202 */ /* 0x000fce0000000f00 */
.L_x_24:
[----:B------:R-:W-:Y:S05]  /*3490*/  BSYNC.RECONVERGENT B2 ;  /* 0x0000000000027941 */ /* 0x000fea0003800200 */
.L_x_22:
[----:B------:R-:W-:Y:S01]  /*34a0*/  HFMA2 R15, -RZ, RZ, 0, 0 ;  /* 0x00000000ff0f7431 */ /* 0x000fe200000001ff */
[----:B------:R-:W-:-:S04]  /*34b0*/  MOV R14, R0 ;  /* 0x00000000000e7202 */ /* 0x000fc80000000f00 */
[----:B------:R-:W-:Y:S05]  /*34c0*/  RET.REL.NODEC R14 `(_Z27imqqtu_dirichlet_gpu_kernelPdiiiiiiiidiiiiiiiiiiiiiiiiiiiiiiiiPcPiS_S_S_S_S_S_S_S_S_S_S_S_S0_S_S_S_S_idiii) ;  /* 0xffffffc80ecc7950 */ /* 0x000fea0003c3ffff */
.L_x_26:
[----:B------:R-:W-:-:S00]  /*34d0*/  BRA `(.L_x_26) ;  /* 0xfffffffc00fc7947 */ /* 0x000fc0000383ffff */
[----:B------:R-:W-:-:S00]  /*34e0*/  NOP ;  /* 0x0000000000007918 */ /* 0x000fc00000000000 */
        /* <DEDUP_REMOVED lines=9> */
.L_x_44:


//--------------------- .text._Z17imqqtu_gpu_kernelPdiiiiii --------------------------
	.section	.text._Z17imqqtu_gpu_kernelPdiiiiii,"ax",@progbits
	.align	128
        .global         _Z17imqqtu_gpu_kernelPdiiiiii
        .type           _Z17imqqtu_gpu_kernelPdiiiiii,@function
        .size           _Z17imqqtu_gpu_kernelPdiiiiii,(.L_x_47 - _Z17imqqtu_gpu_kernelPdiiiiii)
        .other          _Z17imqqtu_gpu_kernelPdiiiiii,@"STO_CUDA_ENTRY STV_DEFAULT"
_Z17imqqtu_gpu_kernelPdiiiiii:
.text._Z17imqqtu_gpu_kernelPdiiiiii:
        /* <DEDUP_REMOVED lines=8> */
[----:B------:R-:W0:Y:S01]  /*0080*/  LDC.64 R10, c[0x0][0x380] ;  /* 0x0000e000ff0a7b82 */ /* 0x000e220000000a00 */
[----:B------:R-:W1:Y:S01]  /*0090*/  LDCU UR6, c[0x0][0x398] ;  /* 0x00007300ff0677ac */ /* 0x000e620008000800 */
[----:B------:R-:W-:Y:S01]  /*00a0*/  IADD3 R0, PT, PT, R0, -0x1, RZ ;  /* 0xffffffff00007810 */ /* 0x000fe20007ffe0ff */
[----:B------:R-:W2:Y:S01]  /*00b0*/  LDCU.64 UR8, c[0x0][0x390] ;  /* 0x00007200ff0877ac */ /* 0x000ea20008000a00 */
[----:B------:R-:W3:Y:S02]  /*00c0*/  LDCU.64 UR4, c[0x0][0x358] ;  /* 0x00006b00ff0477ac */ /* 0x000ee40008000a00 */
[C---:B-1----:R-:W-:Y:S02]  /*00d0*/  IADD3 R7, PT, PT, R0.reuse, UR6, RZ ;  /* 0x0000000600077c10 */ /* 0x042fe4000fffe0ff */
[----:B--2---:R-:W-:-:S03]  /*00e0*/  IADD3 R3, PT, PT, R0, UR9, RZ ;  /* 0x0000000900037c10 */ /* 0x004fc6000fffe0ff */
[----:B0-----:R-:W-:-:S04]  /*00f0*/  IMAD.WIDE R6, R7, 0x8, R10 ;  /* 0x0000000807067825 */ /* 0x001fc800078e020a */
[----:B------:R-:W-:Y:S02]  /*0100*/  IMAD.WIDE R2, R3, 0x8, R10 ;  /* 0x0000000803027825 */ /* 0x000fe400078e020a */
[----:B---3--:R-:W2:Y:S04]  /*0110*/  LDG.E.64 R6, desc[UR4][R6.64] ;  /* 0x0000000406067981 */ /* 0x008ea8000c1e1b00 */
[----:B------:R-:W2:Y:S01]  /*0120*/  LDG.E.64 R4, desc[UR4][R2.64] ;  /* 0x0000000402047981 */ /* 0x000ea2000c1e1b00 */
[----:B------:R-:W-:Y:S01]  /*0130*/  IADD3 R13, PT, PT, R0, UR8, RZ ;  /* 0x00000008000d7c10 */ /* 0x000fe2000fffe0ff */
[----:B--2---:R-:W-:-:S08]  /*0140*/  DADD R4, R4, R6 ;  /* 0x0000000004047229 */ /* 0x004fd00000000006 */
[----:B------:R-:W-:Y:S01]  /*0150*/  DMUL R8, R4, -0.5 ;  /* 0xbfe0000004087828 */ /* 0x000fe20000000000 */
[----:B------:R-:W-:-:S06]  /*0160*/  IMAD.WIDE R4, R13, 0x8, R10 ;  /* 0x000000080d047825 */ /* 0x000fcc00078e020a */
[----:B------:R-:W-:Y:S04]  /*0170*/  STG.E.64 desc[UR4][R4.64], R8 ;  /* 0x0000000804007986 */ /* 0x000fe8000c101b04 */
[----:B------:R-:W2:Y:S02]  /*0180*/  LDG.E.64 R10, desc[UR4][R2.64] ;  /* 0x00000004020a7981 */ /* 0x000ea4000c1e1b00 */
[----:B--2---:R-:W-:-:S07]  /*0190*/  DADD R10, R8, R10 ;  /* 0x00000000080a7229 */ /* 0x004fce000000000a */
[----:B------:R-:W-:Y:S01]  /*01a0*/  STG.E.64 desc[UR4][R4.64], R10 ;  /* 0x0000000a04007986 */ /* 0x000fe2000c101b04 */
[----:B------:R-:W-:Y:S05]  /*01b0*/  EXIT ;  /* 0x000000000000794d */ /* 0x000fea0003800000 */
.L_x_27:
        /* <DEDUP_REMOVED lines=12> */
.L_x_47:


//--------------------- .text._Z34compute_transport_props_gpu_kernelPdS_S_S_iiiiiiiiiiS_iS_iiiPiS_S_S_S_iiS_dS_S_S_iPciiS_iiddddS0_S_iiii --------------------------
	.section	.text._Z34compute_transport_props_gpu_kernelPdS_S_S_iiiiiiiiiiS_iS_iiiPiS_S_S_S_iiS_dS_S_S_iPciiS_iiddddS0_S_iiii,"ax",@progbits
	.align	128
        .global         _Z34compute_transport_props_gpu_kernelPdS_S_S_iiiiiiiiiiS_iS_iiiPiS_S_S_S_iiS_dS_S_S_iPciiS_iiddddS0_S_iiii
        .type           _Z34compute_transport_props_gpu_kernelPdS_S_S_iiiiiiiiiiS_iS_iiiPiS_S_S_S_iiS_dS_S_S_iPciiS_iiddddS0_S_iiii,@function
        .size           _Z34compute_transport_props_gpu_kernelPdS_S_S_iiiiiiiiiiS_iS_iiiPiS_S_S_S_iiS_dS_S_S_iPciiS_iiddddS0_S_iiii,(.L_x_45 - _Z34compute_transport_props_gpu_kernelPdS_S_S_iiiiiiiiiiS_iS_iiiPiS_S_S_S_iiS_dS_S_S_iPciiS_iiddddS0_S_iiii)
        .other          _Z34compute_transport_props_gpu_kernelPdS_S_S_iiiiiiiiiiS_iS_iiiPiS_S_S_S_iiS_dS_S_S_iPciiS_iiddddS0_S_iiii,@"STO_CUDA_ENTRY STV_DEFAULT"
_Z34compute_transport_props_gpu_kernelPdS_S_S_iiiiiiiiiiS_iS_iiiPiS_S_S_S_iiS_dS_S_S_iPciiS_iiddddS0_S_iiii:
.text._Z34compute_transport_props_gpu_kernelPdS_S_S_iiiiiiiiiiS_iS_iiiPiS_S_S_S_iiS_dS_S_S_iPciiS_iiddddS0_S_iiii:
        /* <DEDUP_REMOVED lines=8> */
[----:B------:R-:W0:Y:S01]  /*0080*/  LDC R5, c[0x0][0x3a4] ;  /* 0x0000e900ff057b82 */ /* 0x000e220000000800 */
[----:B------:R-:W-:Y:S01]  /*0090*/  IABS R6, R9 ;  /* 0x0000000900067213 */ /* 0x000fe20000000000 */
[----:B------:R-:W1:Y:S01]  /*00a0*/  LDCU.64 UR8, c[0x0][0x358] ;  /* 0x00006b00ff0877ac */ /* 0x000e620008000a00 */
[----:B------:R-:W2:Y:S05]  /*00b0*/  LDCU UR4, c[0x0][0x3d0] ;  /* 0x00007a00ff0477ac */ /* 0x000eaa0008000800 */
[----:B------:R-:W3:Y:S08]  /*00c0*/  LDC.64 R10, c[0x0][0x3f0] ;  /* 0x0000fc00ff0a7b82 */ /* 0x000ef00000000a00 */
[----:B------:R-:W4:Y:S01]  /*00d0*/  LDC.64 R16, c[0x0][0x490] ;  /* 0x00012400ff107b82 */ /* 0x000f220000000a00 */
[----:B0-----:R-:W-:-:S07]  /*00e0*/  IABS R4, R5 ;  /* 0x0000000500047213 */ /* 0x001fce0000000000 */
[----:B------:R-:W0:Y:S01]  /*00f0*/  LDC R8, c[0x0][0x3e8] ;  /* 0x0000fa00ff087b82 */ /* 0x000e220000000800 */
[----:B------:R-:W5:Y:S08]  /*0100*/  I2F.RP R0, R4 ;  /* 0x0000000400007306 */ /* 0x000f700000209400 */
[----:B-----5:R-:W5:Y:S02]  /*0110*/  MUFU.RCP R0, R0 ;  /* 0x0000000000007308 */ /* 0x020f640000001000 */
[----:B-----5:R-:W-:-:S06]  /*0120*/  VIADD R2, R0, 0xffffffe ;  /* 0x0ffffffe00027836 */ /* 0x020fcc0000000000 */
[----:B------:R5:W1:Y:S02]  /*0130*/  F2I.FTZ.U32.TRUNC.NTZ R3, R2 ;  /* 0x0000000200037305 */ /* 0x000a64000021f000 */
[----:B-----5:R-:W-:Y:S02]  /*0140*/  IMAD.MOV.U32 R2, RZ, RZ, RZ ;  /* 0x000000ffff027224 */ /* 0x020fe400078e00ff */
[----:B-1----:R-:W-:-:S04]  /*0150*/  IMAD.MOV R7, RZ, RZ, -R3 ;  /* 0x000000ffff077224 */ /* 0x002fc800078e0a03 */
[----:B------:R-:W-:-:S04]  /*0160*/  IMAD R7, R7, R4, RZ ;  /* 0x0000000407077224 */ /* 0x000fc800078e02ff */
[----:B------:R-:W-:Y:S01]  /*0170*/  IMAD.HI.U32 R3, R3, R7, R2 ;  /* 0x0000000703037227 */ /* 0x000fe200078e0002 */
[----:B------:R-:W-:-:S04]  /*0180*/  LOP3.LUT R2, R9, R5, RZ, 0x3c, !PT ;  /* 0x0000000509027212 */ /* 0x000fc800078e3cff */
[----:B------:R-:W-:Y:S01]  /*0190*/  ISETP.GE.AND P2, PT, R2, RZ, PT ;  /* 0x000000ff0200720c */ /* 0x000fe20003f46270 */
[----:B------:R-:W-:-:S05]  /*01a0*/  IMAD.HI.U32 R0, R3, R6, RZ ;  /* 0x0000000603007227 */ /* 0x000fca00078e00ff */
[----:B------:R-:W-:-:S05]  /*01b0*/  IADD3 R3, PT, PT, -R0, RZ, RZ ;  /* 0x000000ff00037210 */ /* 0x000fca0007ffe1ff */
[----:B------:R-:W-:-:S05]  /*01c0*/  IMAD R3, R4, R3, R6 ;  /* 0x0000000304037224 */ /* 0x000fca00078e0206 */
[----:B------:R-:W-:-:S13]  /*01d0*/  ISETP.GT.U32.AND P1, PT, R4, R3, PT ;  /* 0x000000030400720c */ /* 0x000fda0003f24070 */
[----:B------:R-:W-:Y:S02]  /*01e0*/  @!P1 IMAD.IADD R3, R3, 0x1, -R4 ;  /* 0x0000000103039824 */ /* 0x000fe400078e0a04 */
[----:B------:R-:W-:Y:S01]  /*01f0*/  @!P1 VIADD R0, R0, 0x1 ;  /* 0x0000000100009836 */ /* 0x000fe20000000000 */
[----:B------:R-:W-:Y:S02]  /*0200*/  ISETP.NE.AND P1, PT, R5, RZ, PT ;  /* 0x000000ff0500720c */ /* 0x000fe40003f25270 */
[----:B------:R-:W-:Y:S02]  /*0210*/  ISETP.GE.U32.AND P0, PT, R3, R4, PT ;  /* 0x000000040300720c */ /* 0x000fe40003f06070 */
[----:B------:R-:W1:Y:S11]  /*0220*/  LDC.64 R2, c[0x0][0x3e0] ;  /* 0x0000f800ff027b82 */ /* 0x000e760000000a00 */
[----:B------:R-:W-:-:S05]  /*0230*/  @P0 VIADD R0, R0, 0x1 ;  /* 0x0000000100000836 */ /* 0x000fca0000000000 */
[----:B------:R-:W-:Y:S02]  /*0240*/  @!P2 IADD3 R0, PT, PT, -R0, RZ, RZ ;  /* 0x000000ff0000a210 */ /* 0x000fe40007ffe1ff */
[----:B------:R-:W-:-:S05]  /*0250*/  @!P1 LOP3.LUT R0, RZ, R5, RZ, 0x33, !PT ;  /* 0x00000005ff009212 */ /* 0x000fca00078e33ff */
[----:B---3--:R-:W-:-:S06]  /*0260*/  IMAD.WIDE R10, R0, 0x4, R10 ;  /* 0x00000004000a7825 */ /* 0x008fcc00078e020a */
[----:B------:R3:W4:Y:S01]  /*0270*/  LDG.E R11, desc[UR8][R10.64] ;  /* 0x000000080a0b7981 */ /* 0x000722000c1e1900 */
[-C--:B-1----:R-:W-:Y:S01]  /*0280*/  IMAD R12, R3, R2.reuse, RZ ;  /* 0x00000002030c7224 */ /* 0x082fe200078e02ff */
[----:B------:R-:W-:-:S04]  /*0290*/  IABS R15, R2 ;  /* 0x00000002000f7213 */ /* 0x000fc80000000000 */
[----:B------:R-:W-:Y:S01]  /*02a0*/  IABS R7, R12 ;  /* 0x0000000c00077213 */ /* 0x000fe20000000000 */
[----:B------:R-:W1:Y:S08]  /*02b0*/  I2F.RP R14, R15 ;  /* 0x0000000f000e7306 */ /* 0x000e700000209400 */
[----:B------:R-:W5:Y:S08]  /*02c0*/  I2F.RP R13, R7 ;  /* 0x00000007000d7306 */ /* 0x000f700000209400 */
[----:B-1----:R-:W3:Y:S08]  /*02d0*/  MUFU.RCP R14, R14 ;  /* 0x0000000e000e7308 */ /* 0x002ef00000001000 */
[----:B-----5:R-:W1:Y:S01]  /*02e0*/  MUFU.RCP R13, R13 ;  /* 0x0000000d000d7308 */ /* 0x020e620000001000 */
[----:B---3--:R-:W-:Y:S01]  /*02f0*/  VIADD R10, R14, 0xffffffe ;  /* 0x0ffffffe0e0a7836 */ /* 0x008fe20000000000 */
[----:B--2---:R-:W-:Y:S01]  /*0300*/  UIADD3 UR4, UPT, UPT, UR4, -0x1, URZ ;  /* 0xffffffff04047890 */ /* 0x004fe2000fffe0ff */
[----:B------:R-:W-:-:S02]  /*0310*/  IMAD R0, R0, R5, RZ ;  /* 0x0000000500007224 */ /* 0x000fc400078e02ff */
[----:B----4-:R-:W-:-:S05]  /*0320*/  IMAD.WIDE R16, R11, 0x4, R16 ;  /* 0x000000040b107825 */ /* 0x010fca00078e0210 */
[----:B------:R1:W2:Y:S01]  /*0330*/  LDG.E R4, desc[UR8][R16.64+-0x4] ;  /* 0xfffffc0810047981 */ /* 0x0002a2000c1e1900 */
[----:B------:R3:W4:Y:S01]  /*0340*/  F2I.FTZ.U32.TRUNC.NTZ R11, R10 ;  /* 0x0000000a000b7305 */ /* 0x000722000021f000 */
[----:B-1----:R-:W-:Y:S01]  /*0350*/  VIADD R16, R13, 0xffffffe ;  /* 0x0ffffffe0d107836 */ /* 0x002fe20000000000 */
[----:B0-----:R-:W-:Y:S01]  /*0360*/  IABS R13, R8 ;  /* 0x00000008000d7213 */ /* 0x001fe20000000000 */
[----:B---3--:R-:W-:-:S05]  /*0370*/  IMAD.MOV.U32 R10, RZ, RZ, RZ ;  /* 0x000000ffff0a7224 */ /* 0x008fca00078e00ff */
[----:B------:R0:W1:Y:S01]  /*0380*/  F2I.FTZ.U32.TRUNC.NTZ R17, R16 ;  /* 0x0000001000117305 */ /* 0x000062000021f000 */
[----:B----4-:R-:W-:-:S04]  /*0390*/  IMAD.MOV R18, RZ, RZ, -R11 ;  /* 0x000000ffff127224 */ /* 0x010fc800078e0a0b */
[----:B------:R-:W-:Y:S01]  /*03a0*/  IMAD R19, R18, R15, RZ ;  /* 0x0000000f12137224 */ /* 0x000fe200078e02ff */
[----:B------:R-:W-:Y:S01]  /*03b0*/  IABS R18, R3 ;  /* 0x0000000300127213 */ /* 0x000fe20000000000 */
[----:B0-----:R-:W-:Y:S02]  /*03c0*/  IMAD.MOV.U32 R16, RZ, RZ, RZ ;  /* 0x000000ffff107224 */ /* 0x001fe400078e00ff */
[----:B------:R-:W-:Y:S01]  /*03d0*/  IMAD.HI.U32 R19, R11, R19, R10 ;  /* 0x000000130b137227 */ /* 0x000fe200078e000a */
[----:B------:R-:W-:Y:S01]  /*03e0*/  IABS R10, R12 ;  /* 0x0000000c000a7213 */ /* 0x000fe20000000000 */
[----:B------:R-:W0:Y:S01]  /*03f0*/  I2F.RP R11, R13 ;  /* 0x0000000d000b7306 */ /* 0x000e220000209400 */
[----:B-1----:R-:W-:-:S05]  /*0400*/  IADD3 R14, PT, PT, RZ, -R17, RZ ;  /* 0x80000011ff0e7210 */ /* 0x002fca0007ffe0ff */
[----:B------:R-:W-:Y:S02]  /*0410*/  IMAD R21, R14, R7, RZ ;  /* 0x000000070e157224 */ /* 0x000fe400078e02ff */
[----:B------:R-:W-:Y:S02]  /*0420*/  IMAD.MOV.U32 R14, RZ, RZ, R18 ;  /* 0x000000ffff0e7224 */ /* 0x000fe400078e0012 */
[----:B------:R-:W-:Y:S01]  /*0430*/  IMAD.HI.U32 R17, R17, R21, R16 ;  /* 0x0000001511117227 */ /* 0x000fe200078e0010 */
[----:B------:R-:W-:Y:S01]  /*0440*/  IADD3 R16, PT, PT, RZ, -R10, RZ ;  /* 0x8000000aff107210 */ /* 0x000fe20007ffe0ff */
[----:B------:R-:W1:Y:S02]  /*0450*/  I2F.RP R20, R14 ;  /* 0x0000000e00147306 */ /* 0x000e640000209400 */
[----:B------:R-:W-:-:S04]  /*0460*/  IMAD.HI.U32 R10, R19, R6, RZ ;  /* 0x00000006130a7227 */ /* 0x000fc800078e00ff */
[----:B------:R-:W-:Y:S02]  /*0470*/  IMAD.HI.U32 R17, R17, R6, RZ ;  /* 0x0000000611117227 */ /* 0x000fe400078e00ff */
[----:B0-----:R-:W0:Y:S02]  /*0480*/  MUFU.RCP R11, R11 ;  /* 0x0000000b000b7308 */ /* 0x001e240000001000 */
[----:B------:R-:W-:Y:S02]  /*0490*/  IMAD R16, R17, R16, R6 ;  /* 0x0000001011107224 */ /* 0x000fe400078e0206 */
[----:B------:R-:W-:-:S03]  /*04a0*/  IMAD.MOV R18, RZ, RZ, -R10 ;  /* 0x000000ffff127224 */ /* 0x000fc600078e0a0a */
[----:B------:R-:W-:Y:S01]  /*04b0*/  ISETP.GT.U32.AND P3, PT, R7, R16, PT ;  /* 0x000000100700720c */ /* 0x000fe20003f64070 */
[----:B------:R-:W-:Y:S01]  /*04c0*/  IMAD R18, R15, R18, R6 ;  /* 0x000000120f127224 */ /* 0x000fe200078e0206 */
[----:B-1----:R-:W1:Y:S01]  /*04d0*/  MUFU.RCP R20, R20 ;  /* 0x0000001400147308 */ /* 0x002e620000001000 */
[----:B------:R-:W-:-:S03]  /*04e0*/  LOP3.LUT R6, R9, R12, RZ, 0x3c, !PT ;  /* 0x0000000c09067212 */ /* 0x000fc600078e3cff */
[----:B------:R-:W-:Y:S02]  /*04f0*/  ISETP.GT.U32.AND P0, PT, R15, R18, PT ;  /* 0x000000120f00720c */ /* 0x000fe40003f04070 */
[----:B------:R-:W-:Y:S02]  /*0500*/  ISETP.GE.AND P1, PT, R6, RZ, PT ;  /* 0x000000ff0600720c */ /* 0x000fe40003f26270 */
[----:B------:R-:W-:-:S03]  /*0510*/  LOP3.LUT R6, R9, R2, RZ, 0x3c, !PT ;  /* 0x0000000209067212 */ /* 0x000fc600078e3cff */
[----:B------:R-:W-:Y:S02]  /*0520*/  @!P3 IMAD.IADD R16, R16, 0x1, -R7 ;  /* 0x000000011010b824 */ /* 0x000fe400078e0a07 */
[----:B------:R-:W-:Y:S01]  /*0530*/  @!P3 VIADD R17, R17, 0x1 ;  /* 0x000000011111b836 */ /* 0x000fe20000000000 */
[----:B------:R-:W-:Y:S02]  /*0540*/  ISETP.NE.AND P3, PT, R12, RZ, PT ;  /* 0x000000ff0c00720c */ /* 0x000fe40003f65270 */
[----:B------:R-:W-:Y:S01]  /*0550*/  ISETP.GE.U32.AND P4, PT, R16, R7, PT ;  /* 0x000000071000720c */ /* 0x000fe20003f86070 */
[----:B0-----:R-:W-:Y:S01]  /*0560*/  VIADD R7, R11, 0xffffffe ;  /* 0x0ffffffe0b077836 */ /* 0x001fe20000000000 */
[-C--:B------:R-:W-:Y:S01]  /*0570*/  @!P0 IADD3 R18, PT, PT, R18, -R15.reuse, RZ ;  /* 0x8000000f12128210 */ /* 0x080fe20007ffe0ff */
[----:B-1----:R-:W-:Y:S01]  /*0580*/  VIADD R11, R20, 0xffffffe ;  /* 0x0ffffffe140b7836 */ /* 0x002fe20000000000 */
[----:B------:R-:W-:Y:S02]  /*0590*/  @!P0 IADD3 R10, PT, PT, R10, 0x1, RZ ;  /* 0x000000010a0a8810 */ /* 0x000fe40007ffe0ff */
[----:B------:R-:W-:Y:S01]  /*05a0*/  ISETP.GE.U32.AND P2, PT, R18, R15, PT ;  /* 0x0000000f1200720c */ /* 0x000fe20003f46070 */
[----:B------:R-:W0:Y:S01]  /*05b0*/  F2I.FTZ.U32.TRUNC.NTZ R7, R7 ;  /* 0x0000000700077305 */ /* 0x000e22000021f000 */
[----:B------:R-:W-:-:S05]  /*05c0*/  ISETP.NE.AND P0, PT, R2, RZ, PT ;  /* 0x000000ff0200720c */ /* 0x000fca0003f05270 */
[----:B------:R-:W-:Y:S01]  /*05d0*/  @P4 VIADD R17, R17, 0x1 ;  /* 0x0000000111114836 */ /* 0x000fe20000000000 */
[----:B------:R-:W-:Y:S01]  /*05e0*/  ISETP.GE.AND P4, PT, R6, RZ, PT ;  /* 0x000000ff0600720c */ /* 0x000fe20003f86270 */
[----:B------:R-:W1:Y:S01]  /*05f0*/  F2I.FTZ.U32.TRUNC.NTZ R11, R11 ;  /* 0x0000000b000b7305 */ /* 0x000e62000021f000 */
[----:B------:R-:W-:Y:S02]  /*0600*/  IMAD.MOV.U32 R6, RZ, RZ, RZ ;  /* 0x000000ffff067224 */ /* 0x000fe400078e00ff */
[----:B------:R-:W-:Y:S01]  /*0610*/  @!P1 IMAD.MOV R17, RZ, RZ, -R17 ;  /* 0x000000ffff119224 */ /* 0x000fe200078e0a11 */
[----:B------:R-:W-:Y:S01]  /*0620*/  @!P3 LOP3.LUT R17, RZ, R12, RZ, 0x33, !PT ;  /* 0x0000000cff11b212 */ /* 0x000fe200078e33ff */
[----:B------:R-:W-:Y:S01]  /*0630*/  @P2 VIADD R10, R10, 0x1 ;  /* 0x000000010a0a2836 */ /* 0x000fe20000000000 */
[----:B------:R-:W-:Y:S01]  /*0640*/  ISETP.NE.AND P3, PT, R3, RZ, PT ;  /* 0x000000ff0300720c */ /* 0x000fe20003f65270 */
[----:B0-----:R-:W-:-:S03]  /*0650*/  IMAD.MOV R16, RZ, RZ, -R7 ;  /* 0x000000ffff107224 */ /* 0x001fc600078e0a07 */
[----:B------:R-:W-:Y:S01]  /*0660*/  MOV R12, R10 ;  /* 0x0000000a000c7202 */ /* 0x000fe20000000f00 */
[----:B------:R-:W-:Y:S01]  /*0670*/  IMAD R15, R16, R13, RZ ;  /* 0x0000000d100f7224 */ /* 0x000fe200078e02ff */
[----:B------:R-:W-:-:S03]  /*0680*/  IABS R10, R17 ;  /* 0x00000011000a7213 */ /* 0x000fc60000000000 */
[----:B------:R-:W-:Y:S01]  /*0690*/  IMAD.HI.U32 R6, R7, R15, R6 ;  /* 0x0000000f07067227 */ /* 0x000fe200078e0006 */
[----:B------:R-:W-:-:S03]  /*06a0*/  MOV R7, R10 ;  /* 0x0000000a00077202 */ /* 0x000fc60000000f00 */
[----:B-1----:R-:W-:Y:S02]  /*06b0*/  IMAD.MOV R19, RZ, RZ, -R11 ;  /* 0x000000ffff137224 */ /* 0x002fe400078e0a0b */
[----:B------:R-:W-:Y:S01]  /*06c0*/  @!P4 IMAD.MOV R12, RZ, RZ, -R12 ;  /* 0x000000ffff0cc224 */ /* 0x000fe200078e0a0c */
[----:B------:R-:W-:Y:S01]  /*06d0*/  @!P0 LOP3.LUT R12, RZ, R2, RZ, 0x33, !PT ;  /* 0x00000002ff0c8212 */ /* 0x000fe200078e33ff */
[----:B------:R-:W-:-:S03]  /*06e0*/  IMAD.HI.U32 R6, R6, R7, RZ ;  /* 0x0000000706067227 */ /* 0x000fc600078e00ff */
[----:B------:R-:W-:Y:S01]  /*06f0*/  IABS R16, R12 ;  /* 0x0000000c00107213 */ /* 0x000fe20000000000 */
[----:B------:R-:W-:Y:S01]  /*0700*/  IMAD R15, R19, R14, RZ ;  /* 0x0000000e130f7224 */ /* 0x000fe200078e02ff */
[----:B------:R-:W-:Y:S01]  /*0710*/  ISETP.GE.AND P4, PT, R12, RZ, PT ;  /* 0x000000ff0c00720c */ /* 0x000fe20003f86270 */
[----:B------:R-:W-:Y:S02]  /*0720*/  IMAD.MOV.U32 R10, RZ, RZ, RZ ;  /* 0x000000ffff0a7224 */ /* 0x000fe400078e00ff */
[----:B------:R-:W-:Y:S02]  /*0730*/  IMAD.MOV R6, RZ, RZ, -R6 ;  /* 0x000000ffff067224 */ /* 0x000fe400078e0a06 */
[----:B------:R-:W-:-:S04]  /*0740*/  IMAD.HI.U32 R10, R11, R15, R10 ;  /* 0x0000000f0b0a7227 */ /* 0x000fc800078e000a */
[----:B------:R-:W-:Y:S02]  /*0750*/  IMAD.MOV.U32 R15, RZ, RZ, R16 ;  /* 0x000000ffff0f7224 */ /* 0x000fe400078e0010 */
[----:B------:R-:W-:Y:S02]  /*0760*/  IMAD R6, R13, R6, R7 ;  /* 0x000000060d067224 */ /* 0x000fe400078e0207 */
[----:B------:R-:W-:-:S03]  /*0770*/  IMAD.HI.U32 R10, R10, R15, RZ ;  /* 0x0000000f0a0a7227 */ /* 0x000fc600078e00ff */
[----:B------:R-:W-:Y:S02]  /*0780*/  ISETP.GT.U32.AND P0, PT, R13, R6, PT ;  /* 0x000000060d00720c */ /* 0x000fe40003f04070 */
[----:B------:R-:W-:-:S05]  /*0790*/  IADD3 R10, PT, PT, -R10, RZ, RZ ;  /* 0x000000ff0a0a7210 */ /* 0x000fca0007ffe1ff */
[C---:B------:R-:W-:Y:S02]  /*07a0*/  IMAD R15, R14.reuse, R10, R15 ;  /* 0x0000000a0e0f7224 */ /* 0x040fe400078e020f */
[----:B------:R-:W0:Y:S03]  /*07b0*/  LDC.64 R10, c[0x0][0x4a8] ;  /* 0x00012a00ff0a7b82 */ /* 0x000e260000000a00 */
[----:B------:R-:W-:Y:S01]  /*07c0*/  ISETP.GT.U32.AND P1, PT, R14, R15, PT ;  /* 0x0000000f0e00720c */ /* 0x000fe20003f24070 */
[----:B------:R-:W-:-:S05]  /*07d0*/  @!P0 IMAD.IADD R6, R6, 0x1, -R13 ;  /* 0x0000000106068824 */ /* 0x000fca00078e0a0d */
[----:B------:R-:W-:-:S07]  /*07e0*/  ISETP.GT.U32.AND P2, PT, R13, R6, PT ;  /* 0x000000060d00720c */ /* 0x000fce0003f44070 */
[----:B------:R-:W-:Y:S01]  /*07f0*/  @!P1 IMAD.IADD R15, R15, 0x1, -R14 ;  /* 0x000000010f0f9824 */ /* 0x000fe200078e0a0e */
[----:B------:R-:W-:-:S04]  /*0800*/  ISETP.GE.AND P1, PT, R17, RZ, PT ;  /* 0x000000ff1100720c */ /* 0x000fc80003f26270 */
[----:B------:R-:W-:Y:S01]  /*0810*/  ISETP.GT.U32.AND P0, PT, R14, R15, PT ;  /* 0x0000000f0e00720c */ /* 0x000fe20003f04070 */
[----:B------:R-:W-:Y:S01]  /*0820*/  @!P2 IMAD.IADD R6, R6, 0x1, -R13 ;  /* 0x000000010606a824 */ /* 0x000fe200078e0a0d */
[----:B------:R-:W-:Y:S01]  /*0830*/  ISETP.NE.AND P2, PT, R8, RZ, PT ;  /* 0x000000ff0800720c */ /* 0x000fe20003f45270 */
[----:B0-----:R-:W-:-:S03]  /*0840*/  IMAD R11, R11, UR4, R0 ;  /* 0x000000040b0b7c24 */ /* 0x001fc6000f8e0200 */
[----:B------:R-:W-:Y:S02]  /*0850*/  MOV R17, R6 ;  /* 0x0000000600117202 */ /* 0x000fe40000000f00 */
[----:B------:R-:W0:Y:S03]  /*0860*/  LDC.64 R6, c[0x0][0x3c8] ;  /* 0x0000f200ff067b82 */ /* 0x000e260000000a00 */
[----:B------:R-:W-:Y:S02]  /*0870*/  @!P1 IMAD.MOV R17, RZ, RZ, -R17 ;  /* 0x000000ffff119224 */ /* 0x000fe400078e0a11 */
[----:B------:R-:W-:Y:S02]  /*0880*/  @!P0 IMAD.IADD R15, R15, 0x1, -R14 ;  /* 0x000000010f0f8824 */ /* 0x000fe400078e0a0e */
[----:B------:R-:W-:Y:S02]  /*0890*/  @!P2 LOP3.LUT R17, RZ, R8, RZ, 0x33, !PT ;  /* 0x00000008ff11a212 */ /* 0x000fe400078e33ff */
[----:B------:R-:W-:Y:S01]  /*08a0*/  @!P4 IMAD.MOV R15, RZ, RZ, -R15 ;  /* 0x000000ffff0fc224 */ /* 0x000fe200078e0a0f */
[----:B------:R-:W-:-:S02]  /*08b0*/  IADD3 R8, PT, PT, -R12, RZ, RZ ;  /* 0x000000ff0c087210 */ /* 0x000fc40007ffe1ff */
[----:B------:R-:W-:Y:S01]  /*08c0*/  @!P3 LOP3.LUT R15, RZ, R3, RZ, 0x33, !PT ;  /* 0x00000003ff0fb212 */ /* 0x000fe200078e33ff */
[----:B------:R-:W-:Y:S01]  /*08d0*/  IMAD R11, R17, R10, R11 ;  /* 0x0000000a110b7224 */ /* 0x000fe200078e020b */
[----:B------:R-:W1:Y:S01]  /*08e0*/  LDC.64 R12, c[0x0][0x498] ;  /* 0x00012600ff0c7b82 */ /* 0x000e620000000a00 */
[----:B------:R-:W-:Y:S02]  /*08f0*/  IMAD R8, R2, R8, R9 ;  /* 0x0000000802087224 */ /* 0x000fe400078e0209 */
[----:B------:R-:W-:-:S04]  /*0900*/  IMAD R11, R15, R2, R11 ;  /* 0x000000020f0b7224 */ /* 0x000fc800078e020b */
[----:B------:R-:W-:-:S04]  /*0910*/  IMAD.IADD R11, R8, 0x1, R11 ;  /* 0x00000001080b7824 */ /* 0x000fc800078e020b */
[----:B0-----:R-:W-:-:S06]  /*0920*/  IMAD.WIDE R6, R11, 0x8, R6 ;  /* 0x000000080b067825 */ /* 0x001fcc00078e0206 */
[----:B------:R-:W3:Y:S01]  /*0930*/  LDG.E.64 R6, desc[UR8][R6.64] ;  /* 0x0000000806067981 */ /* 0x000ee2000c1e1b00 */
[----:B------:R-:W-:-:S04]  /*0940*/  IMAD R10, R17, R10, RZ ;  /* 0x0000000a110a7224 */ /* 0x000fc800078e02ff */
[----:B------:R-:W-:-:S04]  /*0950*/  IMAD R15, R15, R2, R10 ;  /* 0x000000020f0f7224 */ /* 0x000fc800078e020a */
[----:B------:R-:W-:Y:S02]  /*0960*/  IMAD.IADD R8, R8, 0x1, R15 ;  /* 0x0000000108087824 */ /* 0x000fe400078e020f */
[----:B--2---:R-:W-:-:S04]  /*0970*/  VIADD R4, R4, 0xffffffff ;  /* 0xffffffff04047836 */ /* 0x004fc80000000000 */
[----:B------:R-:W-:-:S04]  /*0980*/  IMAD R5, R4, R5, R8 ;  /* 0x0000000504057224 */ /* 0x000fc800078e0208 */
[----:B-1----:R-:W-:-:S05]  /*0990*/  IMAD.WIDE R12, R5, 0x8, R12 ;  /* 0x00000008050c7825 */ /* 0x002fca00078e020c */
[----:B------:R-:W2:Y:S01]  /*09a0*/  LDG.E.64 R4, desc[UR8][R12.64] ;  /* 0x000000080c047981 */ /* 0x000ea2000c1e1b00 */
[----:B------:R-:W-:Y:S01]  /*09b0*/  HFMA2 R2, -RZ, RZ, 0, 5.9604644775390625e-08 ;  /* 0x00000001ff027431 */ /* 0x000fe200000001ff */
[----:B------:R-:W-:Y:S01]  /*09c0*/  BSSY.RECONVERGENT B0, `(.L_x_28) ;  /* 0x0000012000007945 */ /* 0x000fe20003800200 */
[----:B---3--:R-:W0:Y:S04]  /*09d0*/  MUFU.RCP64H R3, R7 ;  /* 0x0000000700037308 */ /* 0x008e280000001800 */
[----:B0-----:R-:W-:-:S08]  /*09e0*/  DFMA R10, -R6, R2, 1 ;  /* 0x3ff00000060a742b */ /* 0x001fd00000000102 */
[----:B------:R-:W-:-:S08]  /*09f0*/  DFMA R10, R10, R10, R10 ;  /* 0x0000000a0a0a722b */ /* 0x000fd0000000000a */
[----:B------:R-:W-:-:S08]  /*0a00*/  DFMA R2, R2, R10, R2 ;  /* 0x0000000a0202722b */ /* 0x000fd00000000002 */
[----:B------:R-:W-:-:S08]  /*0a10*/  DFMA R14, -R6, R2, 1 ;  /* 0x3ff00000060e742b */ /* 0x000fd00000000102 */
[----:B------:R-:W-:Y:S02]  /*0a20*/  DFMA R2, R2, R14, R2 ;  /* 0x0000000e0202722b */ /* 0x000fe40000000002 */
[----:B--2---:R-:W-:-:S08]  /*0a30*/  DMUL R4, R6, R4 ;  /* 0x0000000406047228 */ /* 0x004fd00000000000 */
[----:B------:R-:W-:-:S08]  /*0a40*/  DMUL R10, R4, 0.75 ;  /* 0x3fe80000040a7828 */ /* 0x000fd00000000000 */
[----:B------:R-:W-:Y:S02]  /*0a50*/  DMUL R14, R10, R2 ;  /* 0x000000020a0e7228 */ /* 0x000fe40000000000 */
[----:B------:R-:W-:-:S06]  /*0a60*/  FSETP.GEU.AND P1, PT, |R11|, 6.5827683646048100446e-37, PT ;  /* 0x036000000b00780b */ /* 0x000fcc0003f2e200 */
[----:B------:R-:W-:-:S08]  /*0a70*/  DFMA R12, -R6, R14, R10 ;  /* 0x0000000e060c722b */ /* 0x000fd0000000010a */
[----:B------:R-:W-:-:S10]  /*0a80*/  DFMA R2, R2, R12, R14 ;  /* 0x0000000c0202722b */ /* 0x000fd4000000000e */
[----:B------:R-:W-:-:S05]  /*0a90*/  FFMA R9, RZ, R7, R3 ;  /* 0x00000007ff097223 */ /* 0x000fca0000000003 */
[----:B------:R-:W-:-:S13]  /*0aa0*/  FSETP.GT.AND P0, PT, |R9|, 1.469367938527859385e-39, PT ;  /* 0x001000000900780b */ /* 0x000fda0003f04200 */
[----:B------:R-:W-:Y:S05]  /*0ab0*/  @P0 BRA P1, `(.L_x_29) ;  /* 0x0000000000080947 */ /* 0x000fea0000800000 */
[----:B------:R-:W-:-:S07]  /*0ac0*/  MOV R14, 0xae0 ;  /* 0x00000ae0000e7802 */ /* 0x000fce0000000f00 */
[----:B------:R-:W-:Y:S05]  /*0ad0*/  CALL.REL.NOINC `($__internal_1_$__cuda_sm20_div_rn_f64_full) ;  /* 0x00000000006c7944 */ /* 0x000fea0003c00000 */
.L_x_29:
[----:B------:R-:W-:Y:S05]  /*0ae0*/  BSYNC.RECONVERGENT B0 ;  /* 0x0000000000007941 */ /* 0x000fea0003800200 */
.L_x_28:
[----:B------:R-:W0:Y:S01]  /*0af0*/  LDCU.64 UR4, c[0x0][0x468] ;  /* 0x00008d00ff0477ac */ /* 0x000e220008000a00 */
[----:B------:R-:W1:Y:S01]  /*0b00*/  LDC R15, c[0x0][0x4ac] ;  /* 0x00012b00ff0f7b82 */ /* 0x000e620000000800 */
[----:B------:R-:W-:Y:S01]  /*0b10*/  DMUL R4, R4, 0.5 ;  /* 0x3fe0000004047828 */ /* 0x000fe20000000000 */
[----:B------:R-:W2:Y:S06]  /*0b20*/  LDCU.64 UR6, c[0x0][0x4a0] ;  /* 0x00009400ff0677ac */ /* 0x000eac0008000a00 */
[----:B------:R-:W3:Y:S01]  /*0b30*/  LDC.64 R6, c[0x0][0x440] ;  /* 0x00011000ff067b82 */ /* 0x000ee20000000a00 */
[----:B0-----:R-:W-:-:S02]  /*0b40*/  UIADD3 UR4, UPT, UPT, UR4, -0x1, URZ ;  /* 0xffffffff04047890 */ /* 0x001fc4000fffe0ff */
[----:B------:R-:W-:Y:S02]  /*0b50*/  UIADD3 UR5, UPT, UPT, UR5, -0x1, URZ ;  /* 0xffffffff05057890 */ /* 0x000fe4000fffe0ff */
[----:B--2---:R-:W-:Y:S02]  /*0b60*/  UIADD3 UR6, UPT, UPT, UR6, -0x1, URZ ;  /* 0xffffffff06067890 */ /* 0x004fe4000fffe0ff */
[----:B------:R-:W-:Y:S01]  /*0b70*/  UIADD3 UR7, UPT, UPT, UR7, -0x1, URZ ;  /* 0xffffffff07077890 */ /* 0x000fe2000fffe0ff */
[C-C-:B-1----:R-:W-:Y:S02]  /*0b80*/  IMAD R9, R15.reuse, UR4, R0.reuse ;  /* 0x000000040f097c24 */ /* 0x142fe4000f8e0200 */
[C-C-:B------:R-:W-:Y:S02]  /*0b90*/  IMAD R11, R15.reuse, UR5, R0.reuse ;  /* 0x000000050f0b7c24 */ /* 0x140fe4000f8e0200 */
[C-C-:B------:R-:W-:Y:S02]  /*0ba0*/  IMAD R13, R15.reuse, UR6, R0.reuse ;  /* 0x000000060f0d7c24 */ /* 0x140fe4000f8e0200 */
[----:B------:R-:W-:-:S02]  /*0bb0*/  IMAD R15, R15, UR7, R0 ;  /* 0x000000070f0f7c24 */ /* 0x000fc4000f8e0200 */
[C---:B------:R-:W-:Y:S02]  /*0bc0*/  IMAD.IADD R9, R8.reuse, 0x1, R9 ;  /* 0x0000000108097824 */ /* 0x040fe400078e0209 */
[C---:B------:R-:W-:Y:S01]  /*0bd0*/  IMAD.IADD R11, R8.reuse, 0x1, R11 ;  /* 0x00000001080b7824 */ /* 0x040fe200078e020b */
[C---:B------:R-:W-:Y:S01]  /*0be0*/  IADD3 R15, PT, PT, R8.reuse, R15, RZ ;  /* 0x0000000f080f7210 */ /* 0x040fe20007ffe0ff */
[----:B------:R-:W-:Y:S02]  /*0bf0*/  IMAD.IADD R13, R8, 0x1, R13 ;  /* 0x00000001080d7824 */ /* 0x000fe400078e020d */
[----:B---3--:R-:W-:-:S04]  /*0c00*/  IMAD.WIDE R8, R9, 0x8, R6 ;  /* 0x0000000809087825 */ /* 0x008fc800078e0206 */
[--C-:B------:R-:W-:Y:S01]  /*0c10*/  IMAD.WIDE R10, R11, 0x8, R6.reuse ;  /* 0x000000080b0a7825 */ /* 0x100fe200078e0206 */
[----:B------:R-:W-:Y:S03]  /*0c20*/  STG.E.64 desc[UR8][R8.64], R4 ;  /* 0x0000000408007986 */ /* 0x000fe6000c101b08 */
[--C-:B------:R-:W-:Y:S01]  /*0c30*/  IMAD.WIDE R12, R13, 0x8, R6.reuse ;  /* 0x000000080d0c7825 */ /* 0x100fe200078e0206 */
[----:B------:R-:W-:Y:S03]  /*0c40*/  STG.E.64 desc[UR8][R10.64], RZ ;  /* 0x000000ff0a007986 */ /* 0x000fe6000c101b08 */
[----:B------:R-:W-:Y:S01]  /*0c50*/  IMAD.WIDE R6, R15, 0x8, R6 ;  /* 0x000000080f067825 */ /* 0x000fe200078e0206 */
[----:B------:R-:W-:Y:S04]  /*0c60*/  STG.E.64 desc[UR8][R12.64], RZ ;  /* 0x000000ff0c007986 */ /* 0x000fe8000c101b08 */
[----:B------:R-:W-:Y:S01]  /*0c70*/  STG.E.64 desc[UR8][R6.64], R2 ;  /* 0x0000000206007986 */ /* 0x000fe2000c101b08 */
[----:B------:R-:W-:Y:S05]  /*0c80*/  EXIT ;  /* 0x000000000000794d */ /* 0x000fea0003800000 */
        .weak           $__internal_1_$__cuda_sm20_div_rn_f64_full
        .type           $__internal_1_$__cuda_sm20_div_rn_f64_full,@function
        .size           $__internal_1_$__cuda_sm20_div_rn_f64_full,(.L_x_45 - $__internal_1_$__cuda_sm20_div_rn_f64_full)
$__internal_1_$__cuda_sm20_div_rn_f64_full:
[C---:B------:R-:W-:Y:S01]  /*0c90*/  FSETP.GEU.AND P0, PT, |R7|.reuse, 1.469367938527859385e-39, PT ;  /* 0x001000000700780b */ /* 0x040fe20003f0e200 */
[----:B------:R-:W-:Y:S01]  /*0ca0*/  IMAD.MOV.U32 R12, RZ, RZ, 0x1 ;  /* 0x00000001ff0c7424 */ /* 0x000fe200078e00ff */
[----:B------:R-:W-:Y:S01]  /*0cb0*/  LOP3.LUT R2, R7, 0x800fffff, RZ, 0xc0, !PT ;  /* 0x800fffff07027812 */ /* 0x000fe200078ec0ff */
[----:B------:R-:W-:Y:S01]  /*0cc0*/  BSSY.RECONVERGENT B1, `(.L_x_30) ;  /* 0x0000055000017945 */ /* 0x000fe20003800200 */
[C---:B------:R-:W-:Y:S02]  /*0cd0*/  FSETP.GEU.AND P2, PT, |R11|.reuse, 1.469367938527859385e-39, PT ;  /* 0x001000000b00780b */ /* 0x040fe40003f4e200 */
[----:B------:R-:W-:Y:S01]  /*0ce0*/  LOP3.LUT R3, R2, 0x3ff00000, RZ, 0xfc, !PT ;  /* 0x3ff0000002037812 */ /* 0x000fe200078efcff */
[----:B------:R-:W-:Y:S01]  /*0cf0*/  IMAD.MOV.U32 R2, RZ, RZ, R6 ;  /* 0x000000ffff027224 */ /* 0x000fe200078e0006 */
[----:B------:R-:W-:Y:S02]  /*0d00*/  LOP3.LUT R9, R11, 0x7ff00000, RZ, 0xc0, !PT ;  /* 0x7ff000000b097812 */ /* 0x000fe400078ec0ff */
[----:B------:R-:W-:-:S02]  /*0d10*/  MOV R15, 0x1ca00000 ;  /* 0x1ca00000000f7802 */ /* 0x000fc40000000f00 */
[----:B------:R-:W-:Y:S01]  /*0d20*/  LOP3.LUT R20, R7, 0x7ff00000, RZ, 0xc0, !PT ;  /* 0x7ff0000007147812 */ /* 0x000fe200078ec0ff */
[----:B------:R-:W-:-:S03]  /*0d30*/  @!P0 DMUL R2, R6, 8.98846567431157953865e+307 ;  /* 0x7fe0000006028828 */ /* 0x000fc60000000000 */
[----:B------:R-:W-:Y:S02]  /*0d40*/  ISETP.GE.U32.AND P1, PT, R9, R20, PT ;  /* 0x000000140900720c */ /* 0x000fe40003f26070 */
[----:B------:R-:W-:Y:S01]  /*0d50*/  @!P2 LOP3.LUT R18, R7, 0x7ff00000, RZ, 0xc0, !PT ;  /* 0x7ff000000712a812 */ /* 0x000fe200078ec0ff */
[----:B------:R-:W0:Y:S03]  /*0d60*/  MUFU.RCP64H R13, R3 ;  /* 0x00000003000d7308 */ /* 0x000e260000001800 */
[----:B------:R-:W-:-:S04]  /*0d70*/  @!P2 ISETP.GE.U32.AND P3, PT, R9, R18, PT ;  /* 0x000000120900a20c */ /* 0x000fc80003f66070 */
[----:B------:R-:W-:-:S04]  /*0d80*/  @!P2 SEL R19, R15, 0x63400000, !P3 ;  /* 0x634000000f13a807 */ /* 0x000fc80005800000 */
[----:B------:R-:W-:-:S04]  /*0d90*/  @!P2 LOP3.LUT R22, R19, 0x80000000, R11, 0xf8, !PT ;  /* 0x800000001316a812 */ /* 0x000fc800078ef80b */
[----:B------:R-:W-:Y:S01]  /*0da0*/  @!P2 LOP3.LUT R23, R22, 0x100000, RZ, 0xfc, !PT ;  /* 0x001000001617a812 */ /* 0x000fe200078efcff */
[----:B------:R-:W-:Y:S01]  /*0db0*/  @!P2 IMAD.MOV.U32 R22, RZ, RZ, RZ ;  /* 0x000000ffff16a224 */ /* 0x000fe200078e00ff */
[----:B0-----:R-:W-:-:S08]  /*0dc0*/  DFMA R16, R12, -R2, 1 ;  /* 0x3ff000000c10742b */ /* 0x001fd00000000802 */
[----:B------:R-:W-:-:S08]  /*0dd0*/  DFMA R16, R16, R16, R16 ;  /* 0x000000101010722b */ /* 0x000fd00000000010 */
[----:B------:R-:W-:Y:S01]  /*0de0*/  DFMA R16, R12, R16, R12 ;  /* 0x000000100c10722b */ /* 0x000fe2000000000c */
[----:B------:R-:W-:Y:S01]  /*0df0*/  SEL R13, R15, 0x63400000, !P1 ;  /* 0x634000000f0d7807 */ /* 0x000fe20004800000 */
[----:B------:R-:W-:-:S03]  /*0e00*/  IMAD.MOV.U32 R12, RZ, RZ, R10 ;  /* 0x000000ffff0c7224 */ /* 0x000fc600078e000a */
[----:B------:R-:W-:-:S03]  /*0e10*/  LOP3.LUT R13, R13, 0x800fffff, R11, 0xf8, !PT ;  /* 0x800fffff0d0d7812 */ /* 0x000fc600078ef80b */
[----:B------:R-:W-:-:S03]  /*0e20*/  DFMA R18, R16, -R2, 1 ;  /* 0x3ff000001012742b */ /* 0x000fc60000000802 */
[----:B------:R-:W-:Y:S01]  /*0e30*/  @!P2 DFMA R12, R12, 2, -R22 ;  /* 0x400000000c0ca82b */ /* 0x000fe20000000816 */
[----:B------:R-:W-:Y:S01]  /*0e40*/  MOV R22, R9 ;  /* 0x0000000900167202 */ /* 0x000fe20000000f00 */
[----:B------:R-:W-:-:S03]  /*0e50*/  IMAD.MOV.U32 R23, RZ, RZ, R20 ;  /* 0x000000ffff177224 */ /* 0x000fc600078e0014 */
[----:B------:R-:W-:Y:S01]  /*0e60*/  DFMA R16, R16, R18, R16 ;  /* 0x000000121010722b */ /* 0x000fe20000000010 */
[----:B------:R-:W-:-:S04]  /*0e70*/  @!P0 LOP3.LUT R23, R3, 0x7ff00000, RZ, 0xc0, !PT ;  /* 0x7ff0000003178812 */ /* 0x000fc800078ec0ff */
[----:B------:R-:W-:Y:S02]  /*0e80*/  IADD3 R25, PT, PT, R23, -0x1, RZ ;  /* 0xffffffff17197810 */ /* 0x000fe40007ffe0ff */
[----:B------:R-:W-:Y:S01]  /*0e90*/  @!P2 LOP3.LUT R22, R13, 0x7ff00000, RZ, 0xc0, !PT ;  /* 0x7ff000000d16a812 */ /* 0x000fe200078ec0ff */
[----:B------:R-:W-:-:S04]  /*0ea0*/  DMUL R18, R16, R12 ;  /* 0x0000000c10127228 */ /* 0x000fc80000000000 */
[----:B------:R-:W-:-:S04]  /*0eb0*/  VIADD R24, R22, 0xffffffff ;  /* 0xffffffff16187836 */ /* 0x000fc80000000000 */
[----:B------:R-:W-:Y:S01]  /*0ec0*/  DFMA R20, R18, -R2, R12 ;  /* 0x800000021214722b */ /* 0x000fe2000000000c */
[----:B------:R-:W-:-:S04]  /*0ed0*/  ISETP.GT.U32.AND P0, PT, R24, 0x7feffffe, PT ;  /* 0x7feffffe1800780c */ /* 0x000fc80003f04070 */
[----:B------:R-:W-:-:S03]  /*0ee0*/  ISETP.GT.U32.OR P0, PT, R25, 0x7feffffe, P0 ;  /* 0x7feffffe1900780c */ /* 0x000fc60000704470 */
[----:B------:R-:W-:-:S10]  /*0ef0*/  DFMA R16, R16, R20, R18 ;  /* 0x000000141010722b */ /* 0x000fd40000000012 */
[----:B------:R-:W-:Y:S05]  /*0f00*/  @P0 BRA `(.L_x_31) ;  /* 0x00000000006c0947 */ /* 0x000fea0003800000 */
[----:B------:R-:W-:-:S04]  /*0f10*/  LOP3.LUT R18, R7, 0x7ff00000, RZ, 0xc0, !PT ;  /* 0x7ff0000007127812 */ /* 0x000fc800078ec0ff */
[CC--:B------:R-:W-:Y:S02]  /*0f20*/  VIADDMNMX R10, R9.reuse, -R18.reuse, 0xb9600000, !PT ;  /* 0xb9600000090a7446 */ /* 0x0c0fe40007800912 */
[----:B------:R-:W-:Y:S02]  /*0f30*/  ISETP.GE.U32.AND P0, PT, R9, R18, PT ;  /* 0x000000120900720c */ /* 0x000fe40003f06070 */
[----:B------:R-:W-:Y:S02]  /*0f40*/  VIMNMX R10, PT, PT, R10, 0x46a00000, PT ;  /* 0x46a000000a0a7848 */ /* 0x000fe40003fe0100 */
[----:B------:R-:W-:-:S05]  /*0f50*/  SEL R9, R15, 0x63400000, !P0 ;  /* 0x634000000f097807 */ /* 0x000fca0004000000 */
[----:B------:R-:W-:Y:S01]  /*0f60*/  IMAD.IADD R9, R10, 0x1, -R9 ;  /* 0x000000010a097824 */ /* 0x000fe200078e0a09 */
[----:B------:R-:W-:-:S03]  /*0f70*/  MOV R10, RZ ;  /* 0x000000ff000a7202 */ /* 0x000fc60000000f00 */
[----:B------:R-:W-:-:S06]  /*0f80*/  VIADD R11, R9, 0x7fe00000 ;  /* 0x7fe00000090b7836 */ /* 0x000fcc0000000000 */
[----:B------:R-:W-:-:S10]  /*0f90*/  DMUL R18, R16, R10 ;  /* 0x0000000a10127228 */ /* 0x000fd40000000000 */
[----:B------:R-:W-:-:S13]  /*0fa0*/  FSETP.GTU.AND P0, PT, |R19|, 1.469367938527859385e-39, PT ;  /* 0x001000001300780b */ /* 0x000fda0003f0c200 */
[----:B------:R-:W-:Y:S05]  /*0fb0*/  @P0 BRA `(.L_x_32) ;  /* 0x0000000000940947 */ /* 0x000fea0003800000 */
[----:B------:R-:W-:Y:S01]  /*0fc0*/  DFMA R2, R16, -R2, R12 ;  /* 0x800000021002722b */ /* 0x000fe2000000000c */
[----:B------:R-:W-:-:S09]  /*0fd0*/  IMAD.MOV.U32 R10, RZ, RZ, RZ ;  /* 0x000000ffff0a7224 */ /* 0x000fd200078e00ff */
[C---:B------:R-:W-:Y:S02]  /*0fe0*/  FSETP.NEU.AND P0, PT, R3.reuse, RZ, PT ;  /* 0x000000ff0300720b */ /* 0x040fe40003f0d000 */
[----:B------:R-:W-:-:S04]  /*0ff0*/  LOP3.LUT R7, R3, 0x80000000, R7, 0x48, !PT ;  /* 0x8000000003077812 */ /* 0x000fc800078e4807 */
[----:B------:R-:W-:-:S07]  /*1000*/  LOP3.LUT R11, R7, R11, RZ, 0xfc, !PT ;  /* 0x0000000b070b7212 */ /* 0x000fce00078efcff */
[----:B------:R-:W-:Y:S05]  /*1010*/  @!P0 BRA `(.L_x_32) ;  /* 0x00000000007c8947 */ /* 0x000fea0003800000 */
[----:B------:R-:W-:Y:S01]  /*1020*/  IMAD.MOV R3, RZ, RZ, -R9 ;  /* 0x000000ffff037224 */ /* 0x000fe200078e0a09 */
[----:B------:R-:W-:Y:S01]  /*1030*/  MOV R2, RZ ;  /* 0x000000ff00027202 */ /* 0x000fe20000000f00 */
[----:B------:R-:W-:-:S05]  /*1040*/  DMUL.RP R10, R16, R10 ;  /* 0x0000000a100a7228 */ /* 0x000fca0000008000 */
[----:B------:R-:W-:-:S05]  /*1050*/  DFMA R2, R18, -R2, R16 ;  /* 0x800000021202722b */ /* 0x000fca0000000010 */
[----:B------:R-:W-:Y:S02]  /*1060*/  LOP3.LUT R7, R11, R7, RZ, 0x3c, !PT ;  /* 0x000000070b077212 */ /* 0x000fe400078e3cff */
[----:B------:R-:W-:-:S04]  /*1070*/  IADD3 R2, PT, PT, -R9, -0x43300000, RZ ;  /* 0xbcd0000009027810 */ /* 0x000fc80007ffe1ff */
[----:B------:R-:W-:-:S04]  /*1080*/  FSETP.NEU.AND P0, PT, |R3|, R2, PT ;  /* 0x000000020300720b */ /* 0x000fc80003f0d200 */
[----:B------:R-:W-:Y:S02]  /*1090*/  FSEL R18, R10, R18, !P0 ;  /* 0x000000120a127208 */ /* 0x000fe40004000000 */
[----:B------:R-:W-:Y:S01]  /*10a0*/  FSEL R19, R7, R19, !P0 ;  /* 0x0000001307137208 */ /* 0x000fe20004000000 */
[----:B------:R-:W-:Y:S06]  /*10b0*/  BRA `(.L_x_32) ;  /* 0x0000000000547947 */ /* 0x000fec0003800000 */
.L_x_31:
[----:B------:R-:W-:-:S14]  /*10c0*/  DSETP.NAN.AND P0, PT, R10, R10, PT ;  /* 0x0000000a0a00722a */ /* 0x000fdc0003f08000 */
[----:B------:R-:W-:Y:S05]  /*10d0*/  @P0 BRA `(.L_x_33) ;  /* 0x0000000000440947 */ /* 0x000fea0003800000 */
[----:B------:R-:W-:-:S14]  /*10e0*/  DSETP.NAN.AND P0, PT, R6, R6, PT ;  /* 0x000000060600722a */ /* 0x000fdc0003f08000 */
[----:B------:R-:W-:Y:S05]  /*10f0*/  @P0 BRA `(.L_x_34) ;  /* 0x0000000000300947 */ /* 0x000fea0003800000 */
[----:B------:R-:W-:Y:S01]  /*1100*/  ISETP.NE.AND P0, PT, R22, R23, PT ;  /* 0x000000171600720c */ /* 0x000fe20003f05270 */
[----:B------:R-:W-:Y:S02]  /*1110*/  IMAD.MOV.U32 R18, RZ, RZ, 0x0 ;  /* 0x00000000ff127424 */ /* 0x000fe400078e00ff */
[----:B------:R-:W-:-:S10]  /*1120*/  IMAD.MOV.U32 R19, RZ, RZ, -0x80000 ;  /* 0xfff80000ff137424 */ /* 0x000fd400078e00ff */
[----:B------:R-:W-:Y:S05]  /*1130*/  @!P0 BRA `(.L_x_32) ;  /* 0x0000000000348947 */ /* 0x000fea0003800000 */
[----:B------:R-:W-:Y:S02]  /*1140*/  ISETP.NE.AND P0, PT, R22, 0x7ff00000, PT ;  /* 0x7ff000001600780c */ /* 0x000fe40003f05270 */
[----:B------:R-:W-:Y:S02]  /*1150*/  LOP3.LUT R19, R11, 0x80000000, R7, 0x48, !PT ;  /* 0x800000000b137812 */ /* 0x000fe400078e4807 */
[----:B------:R-:W-:-:S13]  /*1160*/  ISETP.EQ.OR P0, PT, R23, RZ, !P0 ;  /* 0x000000ff1700720c */ /* 0x000fda0004702670 */
[----:B------:R-:W-:Y:S02]  /*1170*/  @P0 LOP3.LUT R2, R19, 0x7ff00000, RZ, 0xfc, !PT ;  /* 0x7ff0000013020812 */ /* 0x000fe400078efcff */
[----:B------:R-:W-:Y:S01]  /*1180*/  @!P0 MOV R18, RZ ;  /* 0x000000ff00128202 */ /* 0x000fe20000000f00 */
[----:B------:R-:W-:Y:S02]  /*1190*/  @P0 IMAD.MOV.U32 R18, RZ, RZ, RZ ;  /* 0x000000ffff120224 */ /* 0x000fe400078e00ff */
[----:B------:R-:W-:Y:S01]  /*11a0*/  @P0 IMAD.MOV.U32 R19, RZ, RZ, R2 ;  /* 0x000000ffff130224 */ /* 0x000fe200078e0002 */
[----:B------:R-:W-:Y:S06]  /*11b0*/  BRA `(.L_x_32) ;  /* 0x0000000000147947 */ /* 0x000fec0003800000 */
.L_x_34:
[----:B------:R-:W-:Y:S02]  /*11c0*/  LOP3.LUT R19, R7, 0x80000, RZ, 0xfc, !PT ;  /* 0x0008000007137812 */ /* 0x000fe400078efcff */
[----:B------:R-:W-:Y:S01]  /*11d0*/  MOV R18, R6 ;  /* 0x0000000600127202 */ /* 0x000fe20000000f00 */
[----:B------:R-:W-:Y:S06]  /*11e0*/  BRA `(.L_x_32) ;  /* 0x0000000000087947 */ /* 0x000fec0003800000 */
.L_x_33:
[----:B------:R-:W-:Y:S01]  /*11f0*/  LOP3.LUT R19, R11, 0x80000, RZ, 0xfc, !PT ;  /* 0x000800000b137812 */ /* 0x000fe200078efcff */
[----:B------:R-:W-:-:S07]  /*1200*/  IMAD.MOV.U32 R18, RZ, RZ, R10 ;  /* 0x000000ffff127224 */ /* 0x000fce00078e000a */
.L_x_32:
[----:B------:R-:W-:Y:S05]  /*1210*/  BSYNC.RECONVERGENT B1 ;  /* 0x0000000000017941 */ /* 0x000fea0003800200 */
.L_x_30:
[----:B------:R-:W-:Y:S01]  /*1220*/  IMAD.MOV.U32 R15, RZ, RZ, 0x0 ;  /* 0x00000000ff0f7424 */ /* 0x000fe200078e00ff */
[----:B------:R-:W-:Y:S01]  /*1230*/  MOV R3, R19 ;  /* 0x0000001300037202 */ /* 0x000fe20000000f00 */
[----:B------:R-:W-:Y:S02]  /*1240*/  IMAD.MOV.U32 R2, RZ, RZ, R18 ;  /* 0x000000ffff027224 */ /* 0x000fe400078e0012 */
[----:B------:R-:W-:Y:S05]  /*1250*/  RET.REL.NODEC R14 `(_Z34compute_transport_props_gpu_kernelPdS_S_S_iiiiiiiiiiS_iS_iiiPiS_S_S_S_iiS_dS_S_S_iPciiS_iiddddS0_S_iiii) ;  /* 0xffffffec0e687950 */ /* 0x000fea0003c3ffff */
.L_x_35:
        /* <DEDUP_REMOVED lines=10> */
.L_x_45:


//--------------------- .nv.shared.reserved.0     --------------------------
	.section	.nv.shared.reserved.0,"aw",@nobits
	.weak		__nv_reservedSMEM_offset_0_alias
	.size		__nv_reservedSMEM_offset_0_alias, 0, 64
	.other		__nv_reservedSMEM_offset_0_alias,@"STO_CUDA_RESERVED_SHARED STV_DEFAULT"
__nv_reservedSMEM_offset_0_alias:
	.zero		0
	.zero		64


//--------------------- .nv.constant0._Z27imqqtu_dirichlet_gpu_kernelPdiiiiiiiidiiiiiiiiiiiiiiiiiiiiiiiiPcPiS_S_S_S_S_S_S_S_S_S_S_S_S0_S_S_S_S_idiii --------------------------
	.section	.nv.constant0._Z27imqqtu_dirichlet_gpu_kernelPdiiiiiiiidiiiiiiiiiiiiiiiiiiiiiiiiPcPiS_S_S_S_S_S_S_S_S_S_S_S_S0_S_S_S_S_idiii,"a",@progbits
	.sectionflags	@""
	.align	4
.nv.constant0._Z27imqqtu_dirichlet_gpu_kernelPdiiiiiiiidiiiiiiiiiiiiiiiiiiiiiiiiPcPiS_S_S_S_S_S_S_S_S_S_S_S_S0_S_S_S_S_idiii:
	.zero		1220


//--------------------- .nv.constant0._Z17imqqtu_gpu_kernelPdiiiiii --------------------------
	.section	.nv.constant0._Z17imqqtu_gpu_kernelPdiiiiii,"a",@progbits
	.sectionflags	@""
	.align	4
.nv.constant0._Z17imqqtu_gpu_kernelPdiiiiii:
	.zero		928


//--------------------- .nv.constant0._Z34compute_transport_props_gpu_kernelPdS_S_S_iiiiiiiiiiS_iS_iiiPiS_S_S_S_iiS_dS_S_S_iPciiS_iiddddS0_S_iiii --------------------------
	.section	.nv.constant0._Z34compute_transport_props_gpu_kernelPdS_S_S_iiiiiiiiiiS_iS_iiiPiS_S_S_S_iiS_dS_S_S_iPciiS_iiddddS0_S_iiii,"a",@progbits
	.sectionflags	@""
	.align	4
.nv.constant0._Z34compute_transport_props_gpu_kernelPdS_S_S_iiiiiiiiiiS_iS_iiiPiS_S_S_S_iiS_dS_S_S_iPciiS_iiddddS0_S_iiii:
	.zero		1200


//--------------------- SYMBOLS --------------------------

	.type		.nv.reservedSmem.offset0,@object
	.size		.nv.reservedSmem.offset0,0x4
